//
// Generated by NVIDIA NVVM Compiler
//
// Compiler Build ID: CL-36424714
// Cuda compilation tools, release 13.0, V13.0.88
// Based on NVVM 20.0.0
//

.version 9.0
.target sm_100
.address_size 64

	// .globl	_Z18burningship_kernelPhiidddii
.func  (.param .align 16 .b8 func_retval0[16]) __internal_trig_reduction_slowpathd
(
	.param .b64 __internal_trig_reduction_slowpathd_param_0
)
;
.func  (.param .b64 func_retval0) __internal_accurate_pow
(
	.param .b64 __internal_accurate_pow_param_0
)
;
.global .align 8 .b8 __cudart_i2opi_d[144] = {8, 93, 141, 31, 177, 95, 251, 107, 234, 146, 82, 138, 247, 57, 7, 61, 123, 241, 229, 235, 199, 186, 39, 117, 45, 234, 95, 158, 102, 63, 70, 79, 183, 9, 203, 39, 207, 126, 54, 109, 31, 109, 10, 90, 139, 17, 47, 239, 15, 152, 5, 222, 255, 151, 248, 31, 59, 40, 249, 189, 139, 95, 132, 156, 244, 57, 83, 131, 57, 214, 145, 57, 65, 126, 95, 180, 38, 112, 156, 233, 132, 68, 187, 46, 245, 53, 130, 232, 62, 167, 41, 177, 28, 235, 29, 254, 28, 146, 209, 9, 234, 46, 73, 6, 224, 210, 77, 66, 58, 110, 36, 183, 97, 197, 187, 222, 171, 99, 81, 254, 65, 144, 67, 60, 153, 149, 98, 219, 192, 221, 52, 245, 209, 87, 39, 252, 41, 21, 68, 78, 110, 131, 249, 162};
.global .align 16 .b8 __cudart_sin_cos_coeffs[128] = {70, 210, 176, 44, 241, 229, 90, 190, 146, 227, 172, 105, 227, 29, 199, 62, 161, 98, 219, 25, 160, 1, 42, 191, 24, 8, 17, 17, 17, 17, 129, 63, 84, 85, 85, 85, 85, 85, 197, 191, 0, 0, 0, 0, 0, 0, 0, 0, 0, 0, 0, 0, 0, 0, 0, 0, 100, 129, 253, 32, 131, 255, 168, 189, 40, 133, 239, 193, 167, 238, 33, 62, 217, 230, 6, 142, 79, 126, 146, 190, 233, 188, 221, 25, 160, 1, 250, 62, 71, 93, 193, 22, 108, 193, 86, 191, 81, 85, 85, 85, 85, 85, 165, 63, 0, 0, 0, 0, 0, 0, 224, 191, 0, 0, 0, 0, 0, 0, 240, 63};

.visible .entry _Z18burningship_kernelPhiidddii(
	.param .u64 .ptr .align 1 _Z18burningship_kernelPhiidddii_param_0,
	.param .u32 _Z18burningship_kernelPhiidddii_param_1,
	.param .u32 _Z18burningship_kernelPhiidddii_param_2,
	.param .f64 _Z18burningship_kernelPhiidddii_param_3,
	.param .f64 _Z18burningship_kernelPhiidddii_param_4,
	.param .f64 _Z18burningship_kernelPhiidddii_param_5,
	.param .u32 _Z18burningship_kernelPhiidddii_param_6,
	.param .u32 _Z18burningship_kernelPhiidddii_param_7
)
{
	.reg .pred 	%p<118>;
	.reg .b16 	%rs<4>;
	.reg .b32 	%r<329>;
	.reg .b64 	%rd<73>;
	.reg .b64 	%fd<831>;

	ld.param.u64 	%rd2, [_Z18burningship_kernelPhiidddii_param_0];
	ld.param.u32 	%r116, [_Z18burningship_kernelPhiidddii_param_1];
	ld.param.u32 	%r120, [_Z18burningship_kernelPhiidddii_param_2];
	ld.param.f64 	%fd168, [_Z18burningship_kernelPhiidddii_param_3];
	ld.param.f64 	%fd169, [_Z18burningship_kernelPhiidddii_param_4];
	ld.param.f64 	%fd170, [_Z18burningship_kernelPhiidddii_param_5];
	ld.param.u32 	%r118, [_Z18burningship_kernelPhiidddii_param_6];
	ld.param.u32 	%r119, [_Z18burningship_kernelPhiidddii_param_7];
	mov.u32 	%r121, %ctaid.x;
	mov.u32 	%r122, %ntid.x;
	mov.u32 	%r123, %tid.x;
	mad.lo.s32 	%r1, %r121, %r122, %r123;
	mov.u32 	%r124, %ctaid.y;
	mov.u32 	%r125, %ntid.y;
	mov.u32 	%r126, %tid.y;
	mad.lo.s32 	%r127, %r124, %r125, %r126;
	setp.ge.u32 	%p1, %r1, %r116;
	setp.ge.u32 	%p2, %r127, %r120;
	or.pred  	%p3, %p1, %p2;
	@%p3 bra 	$L__BB0_141;
	cvt.rn.f64.u32 	%fd172, %r1;
	cvt.rn.f64.s32 	%fd173, %r116;
	mul.f64 	%fd174, %fd173, 0d3FE0000000000000;
	sub.f64 	%fd175, %fd172, %fd174;
	mul.f64 	%fd176, %fd175, %fd170;
	div.rn.f64 	%fd177, %fd176, %fd173;
	add.f64 	%fd1, %fd168, %fd177;
	cvt.rn.f64.u32 	%fd178, %r127;
	cvt.rn.f64.s32 	%fd179, %r120;
	mul.f64 	%fd180, %fd179, 0d3FE0000000000000;
	sub.f64 	%fd181, %fd178, %fd180;
	mul.f64 	%fd182, %fd181, %fd170;
	div.rn.f64 	%fd183, %fd182, %fd173;
	add.f64 	%fd2, %fd169, %fd183;
	setp.lt.s32 	%p4, %r118, 1;
	mov.b32 	%r286, 0;
	mov.f64 	%fd783, 0d0000000000000000;
	mov.f64 	%fd782, %fd783;
	@%p4 bra 	$L__BB0_5;
	mov.f64 	%fd780, 0d0000000000000000;
	mov.b32 	%r284, 0;
	mov.f64 	%fd781, %fd780;
	mov.u32 	%r285, %r284;
	mov.f64 	%fd782, %fd780;
	mov.f64 	%fd783, %fd780;
$L__BB0_3:
	abs.f64 	%fd185, %fd783;
	abs.f64 	%fd186, %fd782;
	mul.f64 	%fd187, %fd783, %fd783;
	mul.f64 	%fd188, %fd782, %fd782;
	sub.f64 	%fd189, %fd187, %fd188;
	add.f64 	%fd783, %fd1, %fd189;
	add.f64 	%fd190, %fd185, %fd185;
	fma.rn.f64 	%fd782, %fd190, %fd186, %fd2;
	sub.f64 	%fd191, %fd783, %fd781;
	abs.f64 	%fd192, %fd191;
	setp.lt.f64 	%p5, %fd192, 0d3DDB7CDFD9D7BDBB;
	sub.f64 	%fd193, %fd782, %fd780;
	abs.f64 	%fd194, %fd193;
	setp.lt.f64 	%p6, %fd194, 0d3DDB7CDFD9D7BDBB;
	and.pred  	%p7, %p5, %p6;
	mov.u32 	%r286, %r118;
	@%p7 bra 	$L__BB0_5;
	add.s32 	%r285, %r285, 1;
	add.s32 	%r130, %r284, 1;
	setp.eq.s32 	%p8, %r130, 20;
	selp.f64 	%fd781, %fd783, %fd781, %p8;
	selp.f64 	%fd780, %fd782, %fd780, %p8;
	selp.b32 	%r284, 0, %r130, %p8;
	mul.f64 	%fd196, %fd782, %fd782;
	fma.rn.f64 	%fd197, %fd783, %fd783, %fd196;
	setp.le.f64 	%p9, %fd197, 0d4070000000000000;
	setp.lt.s32 	%p10, %r285, %r118;
	and.pred  	%p11, %p9, %p10;
	mov.u32 	%r286, %r285;
	@%p11 bra 	$L__BB0_3;
$L__BB0_5:
	mad.lo.s32 	%r131, %r116, %r127, %r1;
	shl.b32 	%r132, %r131, 2;
	cvt.u64.u32 	%rd3, %r132;
	cvta.to.global.u64 	%rd4, %rd2;
	add.s64 	%rd1, %rd4, %rd3;
	setp.ne.s32 	%p12, %r286, %r118;
	@%p12 bra 	$L__BB0_7;
	mov.b16 	%rs2, 0;
	st.global.u8 	[%rd1+2], %rs2;
	st.global.u8 	[%rd1+1], %rs2;
	st.global.u8 	[%rd1], %rs2;
	bra.uni 	$L__BB0_140;
$L__BB0_7:
	mul.f64 	%fd198, %fd782, %fd782;
	fma.rn.f64 	%fd786, %fd783, %fd783, %fd198;
	{
	.reg .b32 %temp; 
	mov.b64 	{%temp, %r287}, %fd786;
	}
	{
	.reg .b32 %temp; 
	mov.b64 	{%r288, %temp}, %fd786;
	}
	setp.gt.s32 	%p13, %r287, 1048575;
	mov.b32 	%r289, -1023;
	@%p13 bra 	$L__BB0_9;
	mul.f64 	%fd786, %fd786, 0d4350000000000000;
	{
	.reg .b32 %temp; 
	mov.b64 	{%temp, %r287}, %fd786;
	}
	{
	.reg .b32 %temp; 
	mov.b64 	{%r288, %temp}, %fd786;
	}
	mov.b32 	%r289, -1077;
$L__BB0_9:
	add.s32 	%r135, %r287, -1;
	setp.gt.u32 	%p14, %r135, 2146435070;
	@%p14 bra 	$L__BB0_13;
	shr.u32 	%r138, %r287, 20;
	add.s32 	%r290, %r289, %r138;
	and.b32  	%r139, %r287, 1048575;
	or.b32  	%r140, %r139, 1072693248;
	mov.b64 	%fd787, {%r288, %r140};
	setp.lt.u32 	%p16, %r140, 1073127583;
	@%p16 bra 	$L__BB0_12;
	{
	.reg .b32 %temp; 
	mov.b64 	{%r141, %temp}, %fd787;
	}
	{
	.reg .b32 %temp; 
	mov.b64 	{%temp, %r142}, %fd787;
	}
	add.s32 	%r143, %r142, -1048576;
	mov.b64 	%fd787, {%r141, %r143};
	add.s32 	%r290, %r290, 1;
$L__BB0_12:
	add.f64 	%fd200, %fd787, 0dBFF0000000000000;
	add.f64 	%fd201, %fd787, 0d3FF0000000000000;
	rcp.approx.ftz.f64 	%fd202, %fd201;
	neg.f64 	%fd203, %fd201;
	fma.rn.f64 	%fd204, %fd203, %fd202, 0d3FF0000000000000;
	fma.rn.f64 	%fd205, %fd204, %fd204, %fd204;
	fma.rn.f64 	%fd206, %fd205, %fd202, %fd202;
	mul.f64 	%fd207, %fd200, %fd206;
	fma.rn.f64 	%fd208, %fd200, %fd206, %fd207;
	mul.f64 	%fd209, %fd208, %fd208;
	fma.rn.f64 	%fd210, %fd209, 0d3EB1380B3AE80F1E, 0d3ED0EE258B7A8B04;
	fma.rn.f64 	%fd211, %fd210, %fd209, 0d3EF3B2669F02676F;
	fma.rn.f64 	%fd212, %fd211, %fd209, 0d3F1745CBA9AB0956;
	fma.rn.f64 	%fd213, %fd212, %fd209, 0d3F3C71C72D1B5154;
	fma.rn.f64 	%fd214, %fd213, %fd209, 0d3F624924923BE72D;
	fma.rn.f64 	%fd215, %fd214, %fd209, 0d3F8999999999A3C4;
	fma.rn.f64 	%fd216, %fd215, %fd209, 0d3FB5555555555554;
	sub.f64 	%fd217, %fd200, %fd208;
	add.f64 	%fd218, %fd217, %fd217;
	neg.f64 	%fd219, %fd208;
	fma.rn.f64 	%fd220, %fd219, %fd200, %fd218;
	mul.f64 	%fd221, %fd206, %fd220;
	mul.f64 	%fd222, %fd209, %fd216;
	fma.rn.f64 	%fd223, %fd222, %fd208, %fd221;
	xor.b32  	%r144, %r290, -2147483648;
	mov.b32 	%r145, 1127219200;
	mov.b64 	%fd224, {%r144, %r145};
	mov.b32 	%r146, -2147483648;
	mov.b64 	%fd225, {%r146, %r145};
	sub.f64 	%fd226, %fd224, %fd225;
	fma.rn.f64 	%fd227, %fd226, 0d3FE62E42FEFA39EF, %fd208;
	fma.rn.f64 	%fd228, %fd226, 0dBFE62E42FEFA39EF, %fd227;
	sub.f64 	%fd229, %fd228, %fd208;
	sub.f64 	%fd230, %fd223, %fd229;
	fma.rn.f64 	%fd231, %fd226, 0d3C7ABC9E3B39803F, %fd230;
	add.f64 	%fd788, %fd227, %fd231;
	bra.uni 	$L__BB0_14;
$L__BB0_13:
	fma.rn.f64 	%fd199, %fd786, 0d7FF0000000000000, 0d7FF0000000000000;
	{
	.reg .b32 %temp; 
	mov.b64 	{%temp, %r136}, %fd786;
	}
	and.b32  	%r137, %r136, 2147483647;
	setp.eq.s32 	%p15, %r137, 0;
	selp.f64 	%fd788, 0dFFF0000000000000, %fd199, %p15;
$L__BB0_14:
	mul.f64 	%fd232, %fd788, 0d3C7777D0FFDA0D24;
	fma.rn.f64 	%fd789, %fd788, 0d3FF71547652B82FE, %fd232;
	{
	.reg .b32 %temp; 
	mov.b64 	{%temp, %r291}, %fd789;
	}
	{
	.reg .b32 %temp; 
	mov.b64 	{%r292, %temp}, %fd789;
	}
	setp.gt.s32 	%p17, %r291, 1048575;
	mov.b32 	%r293, -1023;
	@%p17 bra 	$L__BB0_16;
	mul.f64 	%fd789, %fd789, 0d4350000000000000;
	{
	.reg .b32 %temp; 
	mov.b64 	{%temp, %r291}, %fd789;
	}
	{
	.reg .b32 %temp; 
	mov.b64 	{%r292, %temp}, %fd789;
	}
	mov.b32 	%r293, -1077;
$L__BB0_16:
	add.s32 	%r149, %r291, -1;
	setp.gt.u32 	%p18, %r149, 2146435070;
	@%p18 bra 	$L__BB0_20;
	shr.u32 	%r152, %r291, 20;
	add.s32 	%r294, %r293, %r152;
	and.b32  	%r153, %r291, 1048575;
	or.b32  	%r154, %r153, 1072693248;
	mov.b64 	%fd790, {%r292, %r154};
	setp.lt.u32 	%p20, %r154, 1073127583;
	@%p20 bra 	$L__BB0_19;
	{
	.reg .b32 %temp; 
	mov.b64 	{%r155, %temp}, %fd790;
	}
	{
	.reg .b32 %temp; 
	mov.b64 	{%temp, %r156}, %fd790;
	}
	add.s32 	%r157, %r156, -1048576;
	mov.b64 	%fd790, {%r155, %r157};
	add.s32 	%r294, %r294, 1;
$L__BB0_19:
	add.f64 	%fd234, %fd790, 0dBFF0000000000000;
	add.f64 	%fd235, %fd790, 0d3FF0000000000000;
	rcp.approx.ftz.f64 	%fd236, %fd235;
	neg.f64 	%fd237, %fd235;
	fma.rn.f64 	%fd238, %fd237, %fd236, 0d3FF0000000000000;
	fma.rn.f64 	%fd239, %fd238, %fd238, %fd238;
	fma.rn.f64 	%fd240, %fd239, %fd236, %fd236;
	mul.f64 	%fd241, %fd234, %fd240;
	fma.rn.f64 	%fd242, %fd234, %fd240, %fd241;
	mul.f64 	%fd243, %fd242, %fd242;
	fma.rn.f64 	%fd244, %fd243, 0d3EB1380B3AE80F1E, 0d3ED0EE258B7A8B04;
	fma.rn.f64 	%fd245, %fd244, %fd243, 0d3EF3B2669F02676F;
	fma.rn.f64 	%fd246, %fd245, %fd243, 0d3F1745CBA9AB0956;
	fma.rn.f64 	%fd247, %fd246, %fd243, 0d3F3C71C72D1B5154;
	fma.rn.f64 	%fd248, %fd247, %fd243, 0d3F624924923BE72D;
	fma.rn.f64 	%fd249, %fd248, %fd243, 0d3F8999999999A3C4;
	fma.rn.f64 	%fd250, %fd249, %fd243, 0d3FB5555555555554;
	sub.f64 	%fd251, %fd234, %fd242;
	add.f64 	%fd252, %fd251, %fd251;
	neg.f64 	%fd253, %fd242;
	fma.rn.f64 	%fd254, %fd253, %fd234, %fd252;
	mul.f64 	%fd255, %fd240, %fd254;
	mul.f64 	%fd256, %fd243, %fd250;
	fma.rn.f64 	%fd257, %fd256, %fd242, %fd255;
	xor.b32  	%r158, %r294, -2147483648;
	mov.b32 	%r159, 1127219200;
	mov.b64 	%fd258, {%r158, %r159};
	mov.b32 	%r160, -2147483648;
	mov.b64 	%fd259, {%r160, %r159};
	sub.f64 	%fd260, %fd258, %fd259;
	fma.rn.f64 	%fd261, %fd260, 0d3FE62E42FEFA39EF, %fd242;
	fma.rn.f64 	%fd262, %fd260, 0dBFE62E42FEFA39EF, %fd261;
	sub.f64 	%fd263, %fd262, %fd242;
	sub.f64 	%fd264, %fd257, %fd263;
	fma.rn.f64 	%fd265, %fd260, 0d3C7ABC9E3B39803F, %fd264;
	add.f64 	%fd791, %fd261, %fd265;
	bra.uni 	$L__BB0_21;
$L__BB0_20:
	fma.rn.f64 	%fd233, %fd789, 0d7FF0000000000000, 0d7FF0000000000000;
	{
	.reg .b32 %temp; 
	mov.b64 	{%temp, %r150}, %fd789;
	}
	and.b32  	%r151, %r150, 2147483647;
	setp.eq.s32 	%p19, %r151, 0;
	selp.f64 	%fd791, 0dFFF0000000000000, %fd233, %p19;
$L__BB0_21:
	mul.f64 	%fd266, %fd791, 0d3C7777D0FFDA0D24;
	fma.rn.f64 	%fd267, %fd791, 0d3FF71547652B82FE, %fd266;
	cvt.rn.f64.s32 	%fd268, %r286;
	sub.f64 	%fd31, %fd268, %fd267;
	setp.gt.s32 	%p21, %r119, 4;
	@%p21 bra 	$L__BB0_27;
	setp.eq.s32 	%p27, %r119, 1;
	@%p27 bra 	$L__BB0_36;
	setp.eq.s32 	%p28, %r119, 3;
	@%p28 bra 	$L__BB0_52;
	setp.eq.s32 	%p29, %r119, 4;
	@%p29 bra 	$L__BB0_25;
	bra.uni 	$L__BB0_129;
$L__BB0_25:
	mul.f64 	%fd74, %fd31, 0d3FB999999999999A;
	abs.f64 	%fd75, %fd74;
	setp.neu.f64 	%p75, %fd75, 0d7FF0000000000000;
	@%p75 bra 	$L__BB0_68;
	mov.f64 	%fd510, 0d0000000000000000;
	mul.rn.f64 	%fd805, %fd74, %fd510;
	mov.b32 	%r308, 1;
	bra.uni 	$L__BB0_71;
$L__BB0_27:
	setp.gt.s32 	%p22, %r119, 6;
	@%p22 bra 	$L__BB0_32;
	setp.eq.s32 	%p25, %r119, 5;
	@%p25 bra 	$L__BB0_82;
	setp.eq.s32 	%p26, %r119, 6;
	@%p26 bra 	$L__BB0_30;
	bra.uni 	$L__BB0_129;
$L__BB0_30:
	mul.f64 	%fd118, %fd31, 0d3FC3333333333333;
	abs.f64 	%fd119, %fd118;
	setp.neu.f64 	%p51, %fd119, 0d7FF0000000000000;
	@%p51 bra 	$L__BB0_98;
	mov.f64 	%fd342, 0d0000000000000000;
	mul.rn.f64 	%fd817, %fd118, %fd342;
	mov.b32 	%r320, 1;
	bra.uni 	$L__BB0_101;
$L__BB0_32:
	setp.eq.s32 	%p23, %r119, 7;
	@%p23 bra 	$L__BB0_112;
	setp.eq.s32 	%p24, %r119, 8;
	@%p24 bra 	$L__BB0_34;
	bra.uni 	$L__BB0_129;
$L__BB0_34:
	mul.f64 	%fd146, %fd31, 0d3FD0000000000000;
	abs.f64 	%fd147, %fd146;
	setp.neu.f64 	%p30, %fd147, 0d7FF0000000000000;
	@%p30 bra 	$L__BB0_118;
	mov.f64 	%fd274, 0d0000000000000000;
	mul.rn.f64 	%fd825, %fd146, %fd274;
	mov.b32 	%r328, 1;
	bra.uni 	$L__BB0_121;
$L__BB0_36:
	fma.rn.f64 	%fd32, %fd31, 0d3FC3333333333333, 0d4008000000000000;
	abs.f64 	%fd33, %fd32;
	setp.neu.f64 	%p100, %fd33, 0d7FF0000000000000;
	@%p100 bra 	$L__BB0_38;
	mov.f64 	%fd678, 0d0000000000000000;
	mul.rn.f64 	%fd793, %fd32, %fd678;
	mov.b32 	%r296, 1;
	bra.uni 	$L__BB0_41;
$L__BB0_38:
	mul.f64 	%fd673, %fd32, 0d3FE45F306DC9C883;
	cvt.rni.s32.f64 	%r295, %fd673;
	cvt.rn.f64.s32 	%fd674, %r295;
	fma.rn.f64 	%fd675, %fd674, 0dBFF921FB54442D18, %fd32;
	fma.rn.f64 	%fd676, %fd674, 0dBC91A62633145C00, %fd675;
	fma.rn.f64 	%fd793, %fd674, 0dB97B839A252049C0, %fd676;
	setp.ltu.f64 	%p101, %fd33, 0d41E0000000000000;
	@%p101 bra 	$L__BB0_40;
	{ // callseq 15, 0
	.param .b64 param0;
	st.param.f64 	[param0], %fd32;
	.param .align 16 .b8 retval0[16];
	call.uni (retval0), 
	__internal_trig_reduction_slowpathd, 
	(
	param0
	);
	ld.param.f64 	%fd793, [retval0];
	ld.param.b32 	%r295, [retval0+8];
	} // callseq 15
$L__BB0_40:
	add.s32 	%r296, %r295, 1;
$L__BB0_41:
	shl.b32 	%r264, %r296, 6;
	cvt.u64.u32 	%rd61, %r264;
	and.b64  	%rd62, %rd61, 64;
	mov.u64 	%rd63, __cudart_sin_cos_coeffs;
	add.s64 	%rd64, %rd63, %rd62;
	mul.rn.f64 	%fd679, %fd793, %fd793;
	and.b32  	%r265, %r296, 1;
	setp.eq.b32 	%p102, %r265, 1;
	selp.f64 	%fd680, 0dBDA8FF8320FD8164, 0d3DE5DB65F9785EBA, %p102;
	ld.global.nc.v2.f64 	{%fd681, %fd682}, [%rd64];
	fma.rn.f64 	%fd683, %fd680, %fd679, %fd681;
	fma.rn.f64 	%fd684, %fd683, %fd679, %fd682;
	ld.global.nc.v2.f64 	{%fd685, %fd686}, [%rd64+16];
	fma.rn.f64 	%fd687, %fd684, %fd679, %fd685;
	fma.rn.f64 	%fd688, %fd687, %fd679, %fd686;
	ld.global.nc.v2.f64 	{%fd689, %fd690}, [%rd64+32];
	fma.rn.f64 	%fd691, %fd688, %fd679, %fd689;
	fma.rn.f64 	%fd692, %fd691, %fd679, %fd690;
	fma.rn.f64 	%fd693, %fd692, %fd793, %fd793;
	fma.rn.f64 	%fd694, %fd692, %fd679, 0d3FF0000000000000;
	selp.f64 	%fd695, %fd694, %fd693, %p102;
	and.b32  	%r266, %r296, 2;
	setp.eq.s32 	%p103, %r266, 0;
	mov.f64 	%fd696, 0d0000000000000000;
	sub.f64 	%fd697, %fd696, %fd695;
	selp.f64 	%fd698, %fd695, %fd697, %p103;
	fma.rn.f64 	%fd699, %fd698, 0d3FE0000000000000, 0d3FE0000000000000;
	mul.f64 	%fd700, %fd699, 0d406FE00000000000;
	cvt.rzi.u32.f64 	%r267, %fd700;
	st.global.u8 	[%rd1], %r267;
	add.f64 	%fd39, %fd32, 0d3FE3333333333333;
	abs.f64 	%fd40, %fd39;
	setp.neu.f64 	%p104, %fd40, 0d7FF0000000000000;
	@%p104 bra 	$L__BB0_43;
	mov.f64 	%fd706, 0d0000000000000000;
	mul.rn.f64 	%fd795, %fd39, %fd706;
	mov.b32 	%r298, 1;
	bra.uni 	$L__BB0_46;
$L__BB0_43:
	mul.f64 	%fd701, %fd39, 0d3FE45F306DC9C883;
	cvt.rni.s32.f64 	%r297, %fd701;
	cvt.rn.f64.s32 	%fd702, %r297;
	fma.rn.f64 	%fd703, %fd702, 0dBFF921FB54442D18, %fd39;
	fma.rn.f64 	%fd704, %fd702, 0dBC91A62633145C00, %fd703;
	fma.rn.f64 	%fd795, %fd702, 0dB97B839A252049C0, %fd704;
	setp.ltu.f64 	%p105, %fd40, 0d41E0000000000000;
	@%p105 bra 	$L__BB0_45;
	{ // callseq 16, 0
	.param .b64 param0;
	st.param.f64 	[param0], %fd39;
	.param .align 16 .b8 retval0[16];
	call.uni (retval0), 
	__internal_trig_reduction_slowpathd, 
	(
	param0
	);
	ld.param.f64 	%fd795, [retval0];
	ld.param.b32 	%r297, [retval0+8];
	} // callseq 16
$L__BB0_45:
	add.s32 	%r298, %r297, 1;
$L__BB0_46:
	shl.b32 	%r270, %r298, 6;
	cvt.u64.u32 	%rd65, %r270;
	and.b64  	%rd66, %rd65, 64;
	add.s64 	%rd68, %rd63, %rd66;
	mul.rn.f64 	%fd707, %fd795, %fd795;
	and.b32  	%r271, %r298, 1;
	setp.eq.b32 	%p106, %r271, 1;
	selp.f64 	%fd708, 0dBDA8FF8320FD8164, 0d3DE5DB65F9785EBA, %p106;
	ld.global.nc.v2.f64 	{%fd709, %fd710}, [%rd68];
	fma.rn.f64 	%fd711, %fd708, %fd707, %fd709;
	fma.rn.f64 	%fd712, %fd711, %fd707, %fd710;
	ld.global.nc.v2.f64 	{%fd713, %fd714}, [%rd68+16];
	fma.rn.f64 	%fd715, %fd712, %fd707, %fd713;
	fma.rn.f64 	%fd716, %fd715, %fd707, %fd714;
	ld.global.nc.v2.f64 	{%fd717, %fd718}, [%rd68+32];
	fma.rn.f64 	%fd719, %fd716, %fd707, %fd717;
	fma.rn.f64 	%fd720, %fd719, %fd707, %fd718;
	fma.rn.f64 	%fd721, %fd720, %fd795, %fd795;
	fma.rn.f64 	%fd722, %fd720, %fd707, 0d3FF0000000000000;
	selp.f64 	%fd723, %fd722, %fd721, %p106;
	and.b32  	%r272, %r298, 2;
	setp.eq.s32 	%p107, %r272, 0;
	mov.f64 	%fd724, 0d0000000000000000;
	sub.f64 	%fd725, %fd724, %fd723;
	selp.f64 	%fd726, %fd723, %fd725, %p107;
	fma.rn.f64 	%fd727, %fd726, 0d3FE0000000000000, 0d3FE0000000000000;
	mul.f64 	%fd728, %fd727, 0d406FE00000000000;
	cvt.rzi.u32.f64 	%r273, %fd728;
	st.global.u8 	[%rd1+1], %r273;
	add.f64 	%fd46, %fd32, 0d3FF0000000000000;
	abs.f64 	%fd47, %fd46;
	setp.neu.f64 	%p108, %fd47, 0d7FF0000000000000;
	@%p108 bra 	$L__BB0_48;
	mov.f64 	%fd734, 0d0000000000000000;
	mul.rn.f64 	%fd797, %fd46, %fd734;
	mov.b32 	%r300, 1;
	bra.uni 	$L__BB0_51;
$L__BB0_48:
	mul.f64 	%fd729, %fd46, 0d3FE45F306DC9C883;
	cvt.rni.s32.f64 	%r299, %fd729;
	cvt.rn.f64.s32 	%fd730, %r299;
	fma.rn.f64 	%fd731, %fd730, 0dBFF921FB54442D18, %fd46;
	fma.rn.f64 	%fd732, %fd730, 0dBC91A62633145C00, %fd731;
	fma.rn.f64 	%fd797, %fd730, 0dB97B839A252049C0, %fd732;
	setp.ltu.f64 	%p109, %fd47, 0d41E0000000000000;
	@%p109 bra 	$L__BB0_50;
	{ // callseq 17, 0
	.param .b64 param0;
	st.param.f64 	[param0], %fd46;
	.param .align 16 .b8 retval0[16];
	call.uni (retval0), 
	__internal_trig_reduction_slowpathd, 
	(
	param0
	);
	ld.param.f64 	%fd797, [retval0];
	ld.param.b32 	%r299, [retval0+8];
	} // callseq 17
$L__BB0_50:
	add.s32 	%r300, %r299, 1;
$L__BB0_51:
	shl.b32 	%r276, %r300, 6;
	cvt.u64.u32 	%rd69, %r276;
	and.b64  	%rd70, %rd69, 64;
	add.s64 	%rd72, %rd63, %rd70;
	mul.rn.f64 	%fd735, %fd797, %fd797;
	and.b32  	%r277, %r300, 1;
	setp.eq.b32 	%p110, %r277, 1;
	selp.f64 	%fd736, 0dBDA8FF8320FD8164, 0d3DE5DB65F9785EBA, %p110;
	ld.global.nc.v2.f64 	{%fd737, %fd738}, [%rd72];
	fma.rn.f64 	%fd739, %fd736, %fd735, %fd737;
	fma.rn.f64 	%fd740, %fd739, %fd735, %fd738;
	ld.global.nc.v2.f64 	{%fd741, %fd742}, [%rd72+16];
	fma.rn.f64 	%fd743, %fd740, %fd735, %fd741;
	fma.rn.f64 	%fd744, %fd743, %fd735, %fd742;
	ld.global.nc.v2.f64 	{%fd745, %fd746}, [%rd72+32];
	fma.rn.f64 	%fd747, %fd744, %fd735, %fd745;
	fma.rn.f64 	%fd748, %fd747, %fd735, %fd746;
	fma.rn.f64 	%fd749, %fd748, %fd797, %fd797;
	fma.rn.f64 	%fd750, %fd748, %fd735, 0d3FF0000000000000;
	selp.f64 	%fd751, %fd750, %fd749, %p110;
	and.b32  	%r278, %r300, 2;
	setp.eq.s32 	%p111, %r278, 0;
	mov.f64 	%fd752, 0d0000000000000000;
	sub.f64 	%fd753, %fd752, %fd751;
	selp.f64 	%fd754, %fd751, %fd753, %p111;
	fma.rn.f64 	%fd755, %fd754, 0d3FE0000000000000, 0d3FE0000000000000;
	mul.f64 	%fd756, %fd755, 0d406FE00000000000;
	cvt.rzi.u32.f64 	%r279, %fd756;
	st.global.u8 	[%rd1+2], %r279;
	bra.uni 	$L__BB0_140;
$L__BB0_52:
	mul.f64 	%fd53, %fd31, 0d3FC999999999999A;
	abs.f64 	%fd54, %fd53;
	setp.neu.f64 	%p88, %fd54, 0d7FF0000000000000;
	@%p88 bra 	$L__BB0_54;
	mov.f64 	%fd594, 0d0000000000000000;
	mul.rn.f64 	%fd799, %fd53, %fd594;
	mov.b32 	%r302, 1;
	bra.uni 	$L__BB0_57;
$L__BB0_54:
	mul.f64 	%fd589, %fd53, 0d3FE45F306DC9C883;
	cvt.rni.s32.f64 	%r301, %fd589;
	cvt.rn.f64.s32 	%fd590, %r301;
	fma.rn.f64 	%fd591, %fd590, 0dBFF921FB54442D18, %fd53;
	fma.rn.f64 	%fd592, %fd590, 0dBC91A62633145C00, %fd591;
	fma.rn.f64 	%fd799, %fd590, 0dB97B839A252049C0, %fd592;
	setp.ltu.f64 	%p89, %fd54, 0d41E0000000000000;
	@%p89 bra 	$L__BB0_56;
	{ // callseq 12, 0
	.param .b64 param0;
	st.param.f64 	[param0], %fd53;
	.param .align 16 .b8 retval0[16];
	call.uni (retval0), 
	__internal_trig_reduction_slowpathd, 
	(
	param0
	);
	ld.param.f64 	%fd799, [retval0];
	ld.param.b32 	%r301, [retval0+8];
	} // callseq 12
$L__BB0_56:
	add.s32 	%r302, %r301, 1;
$L__BB0_57:
	shl.b32 	%r246, %r302, 6;
	cvt.u64.u32 	%rd49, %r246;
	and.b64  	%rd50, %rd49, 64;
	mov.u64 	%rd51, __cudart_sin_cos_coeffs;
	add.s64 	%rd52, %rd51, %rd50;
	mul.rn.f64 	%fd595, %fd799, %fd799;
	and.b32  	%r247, %r302, 1;
	setp.eq.b32 	%p90, %r247, 1;
	selp.f64 	%fd596, 0dBDA8FF8320FD8164, 0d3DE5DB65F9785EBA, %p90;
	ld.global.nc.v2.f64 	{%fd597, %fd598}, [%rd52];
	fma.rn.f64 	%fd599, %fd596, %fd595, %fd597;
	fma.rn.f64 	%fd600, %fd599, %fd595, %fd598;
	ld.global.nc.v2.f64 	{%fd601, %fd602}, [%rd52+16];
	fma.rn.f64 	%fd603, %fd600, %fd595, %fd601;
	fma.rn.f64 	%fd604, %fd603, %fd595, %fd602;
	ld.global.nc.v2.f64 	{%fd605, %fd606}, [%rd52+32];
	fma.rn.f64 	%fd607, %fd604, %fd595, %fd605;
	fma.rn.f64 	%fd608, %fd607, %fd595, %fd606;
	fma.rn.f64 	%fd609, %fd608, %fd799, %fd799;
	fma.rn.f64 	%fd610, %fd608, %fd595, 0d3FF0000000000000;
	selp.f64 	%fd611, %fd610, %fd609, %p90;
	and.b32  	%r248, %r302, 2;
	setp.eq.s32 	%p91, %r248, 0;
	mov.f64 	%fd612, 0d0000000000000000;
	sub.f64 	%fd613, %fd612, %fd611;
	selp.f64 	%fd614, %fd611, %fd613, %p91;
	fma.rn.f64 	%fd615, %fd614, 0d3FE0000000000000, 0d3FE0000000000000;
	mul.f64 	%fd616, %fd615, 0d406FE00000000000;
	cvt.rzi.u32.f64 	%r249, %fd616;
	st.global.u8 	[%rd1], %r249;
	add.f64 	%fd60, %fd53, 0d4000000000000000;
	abs.f64 	%fd61, %fd60;
	setp.neu.f64 	%p92, %fd61, 0d7FF0000000000000;
	@%p92 bra 	$L__BB0_59;
	mov.f64 	%fd622, 0d0000000000000000;
	mul.rn.f64 	%fd801, %fd60, %fd622;
	mov.b32 	%r304, 1;
	bra.uni 	$L__BB0_62;
$L__BB0_59:
	mul.f64 	%fd617, %fd60, 0d3FE45F306DC9C883;
	cvt.rni.s32.f64 	%r303, %fd617;
	cvt.rn.f64.s32 	%fd618, %r303;
	fma.rn.f64 	%fd619, %fd618, 0dBFF921FB54442D18, %fd60;
	fma.rn.f64 	%fd620, %fd618, 0dBC91A62633145C00, %fd619;
	fma.rn.f64 	%fd801, %fd618, 0dB97B839A252049C0, %fd620;
	setp.ltu.f64 	%p93, %fd61, 0d41E0000000000000;
	@%p93 bra 	$L__BB0_61;
	{ // callseq 13, 0
	.param .b64 param0;
	st.param.f64 	[param0], %fd60;
	.param .align 16 .b8 retval0[16];
	call.uni (retval0), 
	__internal_trig_reduction_slowpathd, 
	(
	param0
	);
	ld.param.f64 	%fd801, [retval0];
	ld.param.b32 	%r303, [retval0+8];
	} // callseq 13
$L__BB0_61:
	add.s32 	%r304, %r303, 1;
$L__BB0_62:
	shl.b32 	%r252, %r304, 6;
	cvt.u64.u32 	%rd53, %r252;
	and.b64  	%rd54, %rd53, 64;
	add.s64 	%rd56, %rd51, %rd54;
	mul.rn.f64 	%fd623, %fd801, %fd801;
	and.b32  	%r253, %r304, 1;
	setp.eq.b32 	%p94, %r253, 1;
	selp.f64 	%fd624, 0dBDA8FF8320FD8164, 0d3DE5DB65F9785EBA, %p94;
	ld.global.nc.v2.f64 	{%fd625, %fd626}, [%rd56];
	fma.rn.f64 	%fd627, %fd624, %fd623, %fd625;
	fma.rn.f64 	%fd628, %fd627, %fd623, %fd626;
	ld.global.nc.v2.f64 	{%fd629, %fd630}, [%rd56+16];
	fma.rn.f64 	%fd631, %fd628, %fd623, %fd629;
	fma.rn.f64 	%fd632, %fd631, %fd623, %fd630;
	ld.global.nc.v2.f64 	{%fd633, %fd634}, [%rd56+32];
	fma.rn.f64 	%fd635, %fd632, %fd623, %fd633;
	fma.rn.f64 	%fd636, %fd635, %fd623, %fd634;
	fma.rn.f64 	%fd637, %fd636, %fd801, %fd801;
	fma.rn.f64 	%fd638, %fd636, %fd623, 0d3FF0000000000000;
	selp.f64 	%fd639, %fd638, %fd637, %p94;
	and.b32  	%r254, %r304, 2;
	setp.eq.s32 	%p95, %r254, 0;
	mov.f64 	%fd640, 0d0000000000000000;
	sub.f64 	%fd641, %fd640, %fd639;
	selp.f64 	%fd642, %fd639, %fd641, %p95;
	fma.rn.f64 	%fd643, %fd642, 0d3FE0000000000000, 0d3FE0000000000000;
	mul.f64 	%fd644, %fd643, 0d406FE00000000000;
	cvt.rzi.u32.f64 	%r255, %fd644;
	st.global.u8 	[%rd1+1], %r255;
	add.f64 	%fd67, %fd53, 0d4010000000000000;
	abs.f64 	%fd68, %fd67;
	setp.neu.f64 	%p96, %fd68, 0d7FF0000000000000;
	@%p96 bra 	$L__BB0_64;
	mov.f64 	%fd650, 0d0000000000000000;
	mul.rn.f64 	%fd803, %fd67, %fd650;
	mov.b32 	%r306, 1;
	bra.uni 	$L__BB0_67;
$L__BB0_64:
	mul.f64 	%fd645, %fd67, 0d3FE45F306DC9C883;
	cvt.rni.s32.f64 	%r305, %fd645;
	cvt.rn.f64.s32 	%fd646, %r305;
	fma.rn.f64 	%fd647, %fd646, 0dBFF921FB54442D18, %fd67;
	fma.rn.f64 	%fd648, %fd646, 0dBC91A62633145C00, %fd647;
	fma.rn.f64 	%fd803, %fd646, 0dB97B839A252049C0, %fd648;
	setp.ltu.f64 	%p97, %fd68, 0d41E0000000000000;
	@%p97 bra 	$L__BB0_66;
	{ // callseq 14, 0
	.param .b64 param0;
	st.param.f64 	[param0], %fd67;
	.param .align 16 .b8 retval0[16];
	call.uni (retval0), 
	__internal_trig_reduction_slowpathd, 
	(
	param0
	);
	ld.param.f64 	%fd803, [retval0];
	ld.param.b32 	%r305, [retval0+8];
	} // callseq 14
$L__BB0_66:
	add.s32 	%r306, %r305, 1;
$L__BB0_67:
	shl.b32 	%r258, %r306, 6;
	cvt.u64.u32 	%rd57, %r258;
	and.b64  	%rd58, %rd57, 64;
	add.s64 	%rd60, %rd51, %rd58;
	mul.rn.f64 	%fd651, %fd803, %fd803;
	and.b32  	%r259, %r306, 1;
	setp.eq.b32 	%p98, %r259, 1;
	selp.f64 	%fd652, 0dBDA8FF8320FD8164, 0d3DE5DB65F9785EBA, %p98;
	ld.global.nc.v2.f64 	{%fd653, %fd654}, [%rd60];
	fma.rn.f64 	%fd655, %fd652, %fd651, %fd653;
	fma.rn.f64 	%fd656, %fd655, %fd651, %fd654;
	ld.global.nc.v2.f64 	{%fd657, %fd658}, [%rd60+16];
	fma.rn.f64 	%fd659, %fd656, %fd651, %fd657;
	fma.rn.f64 	%fd660, %fd659, %fd651, %fd658;
	ld.global.nc.v2.f64 	{%fd661, %fd662}, [%rd60+32];
	fma.rn.f64 	%fd663, %fd660, %fd651, %fd661;
	fma.rn.f64 	%fd664, %fd663, %fd651, %fd662;
	fma.rn.f64 	%fd665, %fd664, %fd803, %fd803;
	fma.rn.f64 	%fd666, %fd664, %fd651, 0d3FF0000000000000;
	selp.f64 	%fd667, %fd666, %fd665, %p98;
	and.b32  	%r260, %r306, 2;
	setp.eq.s32 	%p99, %r260, 0;
	mov.f64 	%fd668, 0d0000000000000000;
	sub.f64 	%fd669, %fd668, %fd667;
	selp.f64 	%fd670, %fd667, %fd669, %p99;
	fma.rn.f64 	%fd671, %fd670, 0d3FE0000000000000, 0d3FE0000000000000;
	mul.f64 	%fd672, %fd671, 0d406FE00000000000;
	cvt.rzi.u32.f64 	%r261, %fd672;
	st.global.u8 	[%rd1+2], %r261;
	bra.uni 	$L__BB0_140;
$L__BB0_68:
	mul.f64 	%fd505, %fd74, 0d3FE45F306DC9C883;
	cvt.rni.s32.f64 	%r307, %fd505;
	cvt.rn.f64.s32 	%fd506, %r307;
	fma.rn.f64 	%fd507, %fd506, 0dBFF921FB54442D18, %fd74;
	fma.rn.f64 	%fd508, %fd506, 0dBC91A62633145C00, %fd507;
	fma.rn.f64 	%fd805, %fd506, 0dB97B839A252049C0, %fd508;
	setp.ltu.f64 	%p76, %fd75, 0d41E0000000000000;
	@%p76 bra 	$L__BB0_70;
	{ // callseq 9, 0
	.param .b64 param0;
	st.param.f64 	[param0], %fd74;
	.param .align 16 .b8 retval0[16];
	call.uni (retval0), 
	__internal_trig_reduction_slowpathd, 
	(
	param0
	);
	ld.param.f64 	%fd805, [retval0];
	ld.param.b32 	%r307, [retval0+8];
	} // callseq 9
$L__BB0_70:
	add.s32 	%r308, %r307, 1;
$L__BB0_71:
	shl.b32 	%r228, %r308, 6;
	cvt.u64.u32 	%rd37, %r228;
	and.b64  	%rd38, %rd37, 64;
	mov.u64 	%rd39, __cudart_sin_cos_coeffs;
	add.s64 	%rd40, %rd39, %rd38;
	mul.rn.f64 	%fd511, %fd805, %fd805;
	and.b32  	%r229, %r308, 1;
	setp.eq.b32 	%p77, %r229, 1;
	selp.f64 	%fd512, 0dBDA8FF8320FD8164, 0d3DE5DB65F9785EBA, %p77;
	ld.global.nc.v2.f64 	{%fd513, %fd514}, [%rd40];
	fma.rn.f64 	%fd515, %fd512, %fd511, %fd513;
	fma.rn.f64 	%fd516, %fd515, %fd511, %fd514;
	ld.global.nc.v2.f64 	{%fd517, %fd518}, [%rd40+16];
	fma.rn.f64 	%fd519, %fd516, %fd511, %fd517;
	fma.rn.f64 	%fd520, %fd519, %fd511, %fd518;
	ld.global.nc.v2.f64 	{%fd521, %fd522}, [%rd40+32];
	fma.rn.f64 	%fd523, %fd520, %fd511, %fd521;
	fma.rn.f64 	%fd524, %fd523, %fd511, %fd522;
	fma.rn.f64 	%fd525, %fd524, %fd805, %fd805;
	fma.rn.f64 	%fd526, %fd524, %fd511, 0d3FF0000000000000;
	selp.f64 	%fd527, %fd526, %fd525, %p77;
	and.b32  	%r230, %r308, 2;
	setp.eq.s32 	%p78, %r230, 0;
	mov.f64 	%fd528, 0d0000000000000000;
	sub.f64 	%fd529, %fd528, %fd527;
	selp.f64 	%fd530, %fd527, %fd529, %p78;
	fma.rn.f64 	%fd81, %fd530, 0dBFE0000000000000, 0d3FF8000000000000;
	add.f64 	%fd82, %fd74, %fd74;
	abs.f64 	%fd83, %fd82;
	setp.neu.f64 	%p79, %fd83, 0d7FF0000000000000;
	@%p79 bra 	$L__BB0_73;
	mov.f64 	%fd536, 0d0000000000000000;
	mul.rn.f64 	%fd807, %fd82, %fd536;
	mov.b32 	%r310, 1;
	bra.uni 	$L__BB0_76;
$L__BB0_73:
	mul.f64 	%fd531, %fd82, 0d3FE45F306DC9C883;
	cvt.rni.s32.f64 	%r309, %fd531;
	cvt.rn.f64.s32 	%fd532, %r309;
	fma.rn.f64 	%fd533, %fd532, 0dBFF921FB54442D18, %fd82;
	fma.rn.f64 	%fd534, %fd532, 0dBC91A62633145C00, %fd533;
	fma.rn.f64 	%fd807, %fd532, 0dB97B839A252049C0, %fd534;
	setp.ltu.f64 	%p80, %fd83, 0d41E0000000000000;
	@%p80 bra 	$L__BB0_75;
	{ // callseq 10, 0
	.param .b64 param0;
	st.param.f64 	[param0], %fd82;
	.param .align 16 .b8 retval0[16];
	call.uni (retval0), 
	__internal_trig_reduction_slowpathd, 
	(
	param0
	);
	ld.param.f64 	%fd807, [retval0];
	ld.param.b32 	%r309, [retval0+8];
	} // callseq 10
$L__BB0_75:
	add.s32 	%r310, %r309, 1;
$L__BB0_76:
	mul.f64 	%fd537, %fd81, 0d406FE00000000000;
	shl.b32 	%r233, %r310, 6;
	cvt.u64.u32 	%rd41, %r233;
	and.b64  	%rd42, %rd41, 64;
	add.s64 	%rd44, %rd39, %rd42;
	mul.rn.f64 	%fd538, %fd807, %fd807;
	and.b32  	%r234, %r310, 1;
	setp.eq.b32 	%p81, %r234, 1;
	selp.f64 	%fd539, 0dBDA8FF8320FD8164, 0d3DE5DB65F9785EBA, %p81;
	ld.global.nc.v2.f64 	{%fd540, %fd541}, [%rd44];
	fma.rn.f64 	%fd542, %fd539, %fd538, %fd540;
	fma.rn.f64 	%fd543, %fd542, %fd538, %fd541;
	ld.global.nc.v2.f64 	{%fd544, %fd545}, [%rd44+16];
	fma.rn.f64 	%fd546, %fd543, %fd538, %fd544;
	fma.rn.f64 	%fd547, %fd546, %fd538, %fd545;
	ld.global.nc.v2.f64 	{%fd548, %fd549}, [%rd44+32];
	fma.rn.f64 	%fd550, %fd547, %fd538, %fd548;
	fma.rn.f64 	%fd551, %fd550, %fd538, %fd549;
	fma.rn.f64 	%fd552, %fd551, %fd807, %fd807;
	fma.rn.f64 	%fd553, %fd551, %fd538, 0d3FF0000000000000;
	selp.f64 	%fd554, %fd553, %fd552, %p81;
	and.b32  	%r235, %r310, 2;
	setp.eq.s32 	%p82, %r235, 0;
	mov.f64 	%fd555, 0d0000000000000000;
	sub.f64 	%fd556, %fd555, %fd554;
	selp.f64 	%fd89, %fd554, %fd556, %p82;
	setp.gt.f64 	%p83, %fd537, 0d406FE00000000000;
	selp.f64 	%fd557, 0d406FE00000000000, %fd537, %p83;
	cvt.rzi.u32.f64 	%r236, %fd557;
	st.global.u8 	[%rd1], %r236;
	add.f64 	%fd90, %fd74, 0d3FE0000000000000;
	abs.f64 	%fd91, %fd90;
	setp.neu.f64 	%p84, %fd91, 0d7FF0000000000000;
	@%p84 bra 	$L__BB0_78;
	mov.f64 	%fd563, 0d0000000000000000;
	mul.rn.f64 	%fd809, %fd90, %fd563;
	mov.b32 	%r312, 1;
	bra.uni 	$L__BB0_81;
$L__BB0_78:
	mul.f64 	%fd558, %fd90, 0d3FE45F306DC9C883;
	cvt.rni.s32.f64 	%r311, %fd558;
	cvt.rn.f64.s32 	%fd559, %r311;
	fma.rn.f64 	%fd560, %fd559, 0dBFF921FB54442D18, %fd90;
	fma.rn.f64 	%fd561, %fd559, 0dBC91A62633145C00, %fd560;
	fma.rn.f64 	%fd809, %fd559, 0dB97B839A252049C0, %fd561;
	setp.ltu.f64 	%p85, %fd91, 0d41E0000000000000;
	@%p85 bra 	$L__BB0_80;
	{ // callseq 11, 0
	.param .b64 param0;
	st.param.f64 	[param0], %fd90;
	.param .align 16 .b8 retval0[16];
	call.uni (retval0), 
	__internal_trig_reduction_slowpathd, 
	(
	param0
	);
	ld.param.f64 	%fd809, [retval0];
	ld.param.b32 	%r311, [retval0+8];
	} // callseq 11
$L__BB0_80:
	add.s32 	%r312, %r311, 1;
$L__BB0_81:
	mul.f64 	%fd564, %fd89, 0d3FC999999999999A;
	shl.b32 	%r239, %r312, 6;
	cvt.u64.u32 	%rd45, %r239;
	and.b64  	%rd46, %rd45, 64;
	add.s64 	%rd48, %rd39, %rd46;
	mul.rn.f64 	%fd565, %fd809, %fd809;
	and.b32  	%r240, %r312, 1;
	setp.eq.b32 	%p86, %r240, 1;
	selp.f64 	%fd566, 0dBDA8FF8320FD8164, 0d3DE5DB65F9785EBA, %p86;
	ld.global.nc.v2.f64 	{%fd567, %fd568}, [%rd48];
	fma.rn.f64 	%fd569, %fd566, %fd565, %fd567;
	fma.rn.f64 	%fd570, %fd569, %fd565, %fd568;
	ld.global.nc.v2.f64 	{%fd571, %fd572}, [%rd48+16];
	fma.rn.f64 	%fd573, %fd570, %fd565, %fd571;
	fma.rn.f64 	%fd574, %fd573, %fd565, %fd572;
	ld.global.nc.v2.f64 	{%fd575, %fd576}, [%rd48+32];
	fma.rn.f64 	%fd577, %fd574, %fd565, %fd575;
	fma.rn.f64 	%fd578, %fd577, %fd565, %fd576;
	fma.rn.f64 	%fd579, %fd578, %fd809, %fd809;
	fma.rn.f64 	%fd580, %fd578, %fd565, 0d3FF0000000000000;
	selp.f64 	%fd581, %fd580, %fd579, %p86;
	and.b32  	%r241, %r312, 2;
	setp.eq.s32 	%p87, %r241, 0;
	mov.f64 	%fd582, 0d0000000000000000;
	sub.f64 	%fd583, %fd582, %fd581;
	selp.f64 	%fd584, %fd581, %fd583, %p87;
	fma.rn.f64 	%fd585, %fd584, 0d3FD999999999999A, 0d3FD3333333333333;
	mul.f64 	%fd586, %fd585, 0d406FE00000000000;
	cvt.rzi.u32.f64 	%r242, %fd586;
	st.global.u8 	[%rd1+1], %r242;
	max.f64 	%fd587, %fd564, 0d0000000000000000;
	mul.f64 	%fd588, %fd587, 0d406FE00000000000;
	cvt.rzi.u32.f64 	%r243, %fd588;
	st.global.u8 	[%rd1+2], %r243;
	bra.uni 	$L__BB0_140;
$L__BB0_82:
	mul.f64 	%fd97, %fd31, 0d3FBEB851EB851EB8;
	add.f64 	%fd98, %fd97, 0d4000000000000000;
	abs.f64 	%fd99, %fd98;
	setp.neu.f64 	%p63, %fd99, 0d7FF0000000000000;
	@%p63 bra 	$L__BB0_84;
	mov.f64 	%fd426, 0d0000000000000000;
	mul.rn.f64 	%fd811, %fd98, %fd426;
	mov.b32 	%r314, 1;
	bra.uni 	$L__BB0_87;
$L__BB0_84:
	mul.f64 	%fd421, %fd98, 0d3FE45F306DC9C883;
	cvt.rni.s32.f64 	%r313, %fd421;
	cvt.rn.f64.s32 	%fd422, %r313;
	fma.rn.f64 	%fd423, %fd422, 0dBFF921FB54442D18, %fd98;
	fma.rn.f64 	%fd424, %fd422, 0dBC91A62633145C00, %fd423;
	fma.rn.f64 	%fd811, %fd422, 0dB97B839A252049C0, %fd424;
	setp.ltu.f64 	%p64, %fd99, 0d41E0000000000000;
	@%p64 bra 	$L__BB0_86;
	{ // callseq 6, 0
	.param .b64 param0;
	st.param.f64 	[param0], %fd98;
	.param .align 16 .b8 retval0[16];
	call.uni (retval0), 
	__internal_trig_reduction_slowpathd, 
	(
	param0
	);
	ld.param.f64 	%fd811, [retval0];
	ld.param.b32 	%r313, [retval0+8];
	} // callseq 6
$L__BB0_86:
	add.s32 	%r314, %r313, 1;
$L__BB0_87:
	shl.b32 	%r210, %r314, 6;
	cvt.u64.u32 	%rd25, %r210;
	and.b64  	%rd26, %rd25, 64;
	mov.u64 	%rd27, __cudart_sin_cos_coeffs;
	add.s64 	%rd28, %rd27, %rd26;
	mul.rn.f64 	%fd427, %fd811, %fd811;
	and.b32  	%r211, %r314, 1;
	setp.eq.b32 	%p65, %r211, 1;
	selp.f64 	%fd428, 0dBDA8FF8320FD8164, 0d3DE5DB65F9785EBA, %p65;
	ld.global.nc.v2.f64 	{%fd429, %fd430}, [%rd28];
	fma.rn.f64 	%fd431, %fd428, %fd427, %fd429;
	fma.rn.f64 	%fd432, %fd431, %fd427, %fd430;
	ld.global.nc.v2.f64 	{%fd433, %fd434}, [%rd28+16];
	fma.rn.f64 	%fd435, %fd432, %fd427, %fd433;
	fma.rn.f64 	%fd436, %fd435, %fd427, %fd434;
	ld.global.nc.v2.f64 	{%fd437, %fd438}, [%rd28+32];
	fma.rn.f64 	%fd439, %fd436, %fd427, %fd437;
	fma.rn.f64 	%fd440, %fd439, %fd427, %fd438;
	fma.rn.f64 	%fd441, %fd440, %fd811, %fd811;
	fma.rn.f64 	%fd442, %fd440, %fd427, 0d3FF0000000000000;
	selp.f64 	%fd443, %fd442, %fd441, %p65;
	and.b32  	%r212, %r314, 2;
	setp.eq.s32 	%p66, %r212, 0;
	mov.f64 	%fd444, 0d0000000000000000;
	sub.f64 	%fd445, %fd444, %fd443;
	selp.f64 	%fd446, %fd443, %fd445, %p66;
	fma.rn.f64 	%fd447, %fd446, 0d3FC999999999999A, 0d3FB999999999999A;
	mul.f64 	%fd448, %fd447, 0d406FE00000000000;
	cvt.rzi.u32.f64 	%r213, %fd448;
	st.global.u8 	[%rd1], %r213;
	add.f64 	%fd105, %fd97, 0d3FF0000000000000;
	abs.f64 	%fd106, %fd105;
	setp.neu.f64 	%p67, %fd106, 0d7FF0000000000000;
	@%p67 bra 	$L__BB0_89;
	mov.f64 	%fd454, 0d0000000000000000;
	mul.rn.f64 	%fd813, %fd105, %fd454;
	mov.b32 	%r316, 1;
	bra.uni 	$L__BB0_92;
$L__BB0_89:
	mul.f64 	%fd449, %fd105, 0d3FE45F306DC9C883;
	cvt.rni.s32.f64 	%r315, %fd449;
	cvt.rn.f64.s32 	%fd450, %r315;
	fma.rn.f64 	%fd451, %fd450, 0dBFF921FB54442D18, %fd105;
	fma.rn.f64 	%fd452, %fd450, 0dBC91A62633145C00, %fd451;
	fma.rn.f64 	%fd813, %fd450, 0dB97B839A252049C0, %fd452;
	setp.ltu.f64 	%p68, %fd106, 0d41E0000000000000;
	@%p68 bra 	$L__BB0_91;
	{ // callseq 7, 0
	.param .b64 param0;
	st.param.f64 	[param0], %fd105;
	.param .align 16 .b8 retval0[16];
	call.uni (retval0), 
	__internal_trig_reduction_slowpathd, 
	(
	param0
	);
	ld.param.f64 	%fd813, [retval0];
	ld.param.b32 	%r315, [retval0+8];
	} // callseq 7
$L__BB0_91:
	add.s32 	%r316, %r315, 1;
$L__BB0_92:
	shl.b32 	%r216, %r316, 6;
	cvt.u64.u32 	%rd29, %r216;
	and.b64  	%rd30, %rd29, 64;
	add.s64 	%rd32, %rd27, %rd30;
	mul.rn.f64 	%fd455, %fd813, %fd813;
	and.b32  	%r217, %r316, 1;
	setp.eq.b32 	%p69, %r217, 1;
	selp.f64 	%fd456, 0dBDA8FF8320FD8164, 0d3DE5DB65F9785EBA, %p69;
	ld.global.nc.v2.f64 	{%fd457, %fd458}, [%rd32];
	fma.rn.f64 	%fd459, %fd456, %fd455, %fd457;
	fma.rn.f64 	%fd460, %fd459, %fd455, %fd458;
	ld.global.nc.v2.f64 	{%fd461, %fd462}, [%rd32+16];
	fma.rn.f64 	%fd463, %fd460, %fd455, %fd461;
	fma.rn.f64 	%fd464, %fd463, %fd455, %fd462;
	ld.global.nc.v2.f64 	{%fd465, %fd466}, [%rd32+32];
	fma.rn.f64 	%fd467, %fd464, %fd455, %fd465;
	fma.rn.f64 	%fd468, %fd467, %fd455, %fd466;
	fma.rn.f64 	%fd469, %fd468, %fd813, %fd813;
	fma.rn.f64 	%fd470, %fd468, %fd455, 0d3FF0000000000000;
	selp.f64 	%fd471, %fd470, %fd469, %p69;
	and.b32  	%r218, %r316, 2;
	setp.eq.s32 	%p70, %r218, 0;
	mov.f64 	%fd472, 0d0000000000000000;
	sub.f64 	%fd473, %fd472, %fd471;
	selp.f64 	%fd474, %fd471, %fd473, %p70;
	fma.rn.f64 	%fd475, %fd474, 0d3FD999999999999A, 0d3FD3333333333333;
	mul.f64 	%fd476, %fd475, 0d406FE00000000000;
	cvt.rzi.u32.f64 	%r219, %fd476;
	st.global.u8 	[%rd1+1], %r219;
	abs.f64 	%fd112, %fd97;
	setp.neu.f64 	%p71, %fd112, 0d7FF0000000000000;
	@%p71 bra 	$L__BB0_94;
	mov.f64 	%fd482, 0d0000000000000000;
	mul.rn.f64 	%fd815, %fd97, %fd482;
	mov.b32 	%r318, 1;
	bra.uni 	$L__BB0_97;
$L__BB0_94:
	mul.f64 	%fd477, %fd97, 0d3FE45F306DC9C883;
	cvt.rni.s32.f64 	%r317, %fd477;
	cvt.rn.f64.s32 	%fd478, %r317;
	fma.rn.f64 	%fd479, %fd478, 0dBFF921FB54442D18, %fd97;
	fma.rn.f64 	%fd480, %fd478, 0dBC91A62633145C00, %fd479;
	fma.rn.f64 	%fd815, %fd478, 0dB97B839A252049C0, %fd480;
	setp.ltu.f64 	%p72, %fd112, 0d41E0000000000000;
	@%p72 bra 	$L__BB0_96;
	{ // callseq 8, 0
	.param .b64 param0;
	st.param.f64 	[param0], %fd97;
	.param .align 16 .b8 retval0[16];
	call.uni (retval0), 
	__internal_trig_reduction_slowpathd, 
	(
	param0
	);
	ld.param.f64 	%fd815, [retval0];
	ld.param.b32 	%r317, [retval0+8];
	} // callseq 8
$L__BB0_96:
	add.s32 	%r318, %r317, 1;
$L__BB0_97:
	shl.b32 	%r222, %r318, 6;
	cvt.u64.u32 	%rd33, %r222;
	and.b64  	%rd34, %rd33, 64;
	add.s64 	%rd36, %rd27, %rd34;
	mul.rn.f64 	%fd483, %fd815, %fd815;
	and.b32  	%r223, %r318, 1;
	setp.eq.b32 	%p73, %r223, 1;
	selp.f64 	%fd484, 0dBDA8FF8320FD8164, 0d3DE5DB65F9785EBA, %p73;
	ld.global.nc.v2.f64 	{%fd485, %fd486}, [%rd36];
	fma.rn.f64 	%fd487, %fd484, %fd483, %fd485;
	fma.rn.f64 	%fd488, %fd487, %fd483, %fd486;
	ld.global.nc.v2.f64 	{%fd489, %fd490}, [%rd36+16];
	fma.rn.f64 	%fd491, %fd488, %fd483, %fd489;
	fma.rn.f64 	%fd492, %fd491, %fd483, %fd490;
	ld.global.nc.v2.f64 	{%fd493, %fd494}, [%rd36+32];
	fma.rn.f64 	%fd495, %fd492, %fd483, %fd493;
	fma.rn.f64 	%fd496, %fd495, %fd483, %fd494;
	fma.rn.f64 	%fd497, %fd496, %fd815, %fd815;
	fma.rn.f64 	%fd498, %fd496, %fd483, 0d3FF0000000000000;
	selp.f64 	%fd499, %fd498, %fd497, %p73;
	and.b32  	%r224, %r318, 2;
	setp.eq.s32 	%p74, %r224, 0;
	mov.f64 	%fd500, 0d0000000000000000;
	sub.f64 	%fd501, %fd500, %fd499;
	selp.f64 	%fd502, %fd499, %fd501, %p74;
	fma.rn.f64 	%fd503, %fd502, 0d3FE0000000000000, 0d3FE0000000000000;
	mul.f64 	%fd504, %fd503, 0d406FE00000000000;
	cvt.rzi.u32.f64 	%r225, %fd504;
	st.global.u8 	[%rd1+2], %r225;
	bra.uni 	$L__BB0_140;
$L__BB0_98:
	mul.f64 	%fd337, %fd118, 0d3FE45F306DC9C883;
	cvt.rni.s32.f64 	%r319, %fd337;
	cvt.rn.f64.s32 	%fd338, %r319;
	fma.rn.f64 	%fd339, %fd338, 0dBFF921FB54442D18, %fd118;
	fma.rn.f64 	%fd340, %fd338, 0dBC91A62633145C00, %fd339;
	fma.rn.f64 	%fd817, %fd338, 0dB97B839A252049C0, %fd340;
	setp.ltu.f64 	%p52, %fd119, 0d41E0000000000000;
	@%p52 bra 	$L__BB0_100;
	{ // callseq 3, 0
	.param .b64 param0;
	st.param.f64 	[param0], %fd118;
	.param .align 16 .b8 retval0[16];
	call.uni (retval0), 
	__internal_trig_reduction_slowpathd, 
	(
	param0
	);
	ld.param.f64 	%fd817, [retval0];
	ld.param.b32 	%r319, [retval0+8];
	} // callseq 3
$L__BB0_100:
	add.s32 	%r320, %r319, 1;
$L__BB0_101:
	shl.b32 	%r192, %r320, 6;
	cvt.u64.u32 	%rd13, %r192;
	and.b64  	%rd14, %rd13, 64;
	mov.u64 	%rd15, __cudart_sin_cos_coeffs;
	add.s64 	%rd16, %rd15, %rd14;
	mul.rn.f64 	%fd343, %fd817, %fd817;
	and.b32  	%r193, %r320, 1;
	setp.eq.b32 	%p53, %r193, 1;
	selp.f64 	%fd344, 0dBDA8FF8320FD8164, 0d3DE5DB65F9785EBA, %p53;
	ld.global.nc.v2.f64 	{%fd345, %fd346}, [%rd16];
	fma.rn.f64 	%fd347, %fd344, %fd343, %fd345;
	fma.rn.f64 	%fd348, %fd347, %fd343, %fd346;
	ld.global.nc.v2.f64 	{%fd349, %fd350}, [%rd16+16];
	fma.rn.f64 	%fd351, %fd348, %fd343, %fd349;
	fma.rn.f64 	%fd352, %fd351, %fd343, %fd350;
	ld.global.nc.v2.f64 	{%fd353, %fd354}, [%rd16+32];
	fma.rn.f64 	%fd355, %fd352, %fd343, %fd353;
	fma.rn.f64 	%fd356, %fd355, %fd343, %fd354;
	fma.rn.f64 	%fd357, %fd356, %fd817, %fd817;
	fma.rn.f64 	%fd358, %fd356, %fd343, 0d3FF0000000000000;
	selp.f64 	%fd359, %fd358, %fd357, %p53;
	and.b32  	%r194, %r320, 2;
	setp.eq.s32 	%p54, %r194, 0;
	mov.f64 	%fd360, 0d0000000000000000;
	sub.f64 	%fd361, %fd360, %fd359;
	selp.f64 	%fd362, %fd359, %fd361, %p54;
	fma.rn.f64 	%fd363, %fd362, 0d3FE0000000000000, 0d3FE0000000000000;
	mul.f64 	%fd364, %fd363, 0d406FE00000000000;
	cvt.rzi.u32.f64 	%r195, %fd364;
	st.global.u8 	[%rd1], %r195;
	add.f64 	%fd125, %fd118, 0d4004000000000000;
	abs.f64 	%fd126, %fd125;
	setp.neu.f64 	%p55, %fd126, 0d7FF0000000000000;
	@%p55 bra 	$L__BB0_103;
	mov.f64 	%fd370, 0d0000000000000000;
	mul.rn.f64 	%fd819, %fd125, %fd370;
	mov.b32 	%r322, 1;
	bra.uni 	$L__BB0_106;
$L__BB0_103:
	mul.f64 	%fd365, %fd125, 0d3FE45F306DC9C883;
	cvt.rni.s32.f64 	%r321, %fd365;
	cvt.rn.f64.s32 	%fd366, %r321;
	fma.rn.f64 	%fd367, %fd366, 0dBFF921FB54442D18, %fd125;
	fma.rn.f64 	%fd368, %fd366, 0dBC91A62633145C00, %fd367;
	fma.rn.f64 	%fd819, %fd366, 0dB97B839A252049C0, %fd368;
	setp.ltu.f64 	%p56, %fd126, 0d41E0000000000000;
	@%p56 bra 	$L__BB0_105;
	{ // callseq 4, 0
	.param .b64 param0;
	st.param.f64 	[param0], %fd125;
	.param .align 16 .b8 retval0[16];
	call.uni (retval0), 
	__internal_trig_reduction_slowpathd, 
	(
	param0
	);
	ld.param.f64 	%fd819, [retval0];
	ld.param.b32 	%r321, [retval0+8];
	} // callseq 4
$L__BB0_105:
	add.s32 	%r322, %r321, 1;
$L__BB0_106:
	shl.b32 	%r198, %r322, 6;
	cvt.u64.u32 	%rd17, %r198;
	and.b64  	%rd18, %rd17, 64;
	add.s64 	%rd20, %rd15, %rd18;
	mul.rn.f64 	%fd371, %fd819, %fd819;
	and.b32  	%r199, %r322, 1;
	setp.eq.b32 	%p57, %r199, 1;
	selp.f64 	%fd372, 0dBDA8FF8320FD8164, 0d3DE5DB65F9785EBA, %p57;
	ld.global.nc.v2.f64 	{%fd373, %fd374}, [%rd20];
	fma.rn.f64 	%fd375, %fd372, %fd371, %fd373;
	fma.rn.f64 	%fd376, %fd375, %fd371, %fd374;
	ld.global.nc.v2.f64 	{%fd377, %fd378}, [%rd20+16];
	fma.rn.f64 	%fd379, %fd376, %fd371, %fd377;
	fma.rn.f64 	%fd380, %fd379, %fd371, %fd378;
	ld.global.nc.v2.f64 	{%fd381, %fd382}, [%rd20+32];
	fma.rn.f64 	%fd383, %fd380, %fd371, %fd381;
	fma.rn.f64 	%fd384, %fd383, %fd371, %fd382;
	fma.rn.f64 	%fd385, %fd384, %fd819, %fd819;
	fma.rn.f64 	%fd386, %fd384, %fd371, 0d3FF0000000000000;
	selp.f64 	%fd387, %fd386, %fd385, %p57;
	and.b32  	%r200, %r322, 2;
	setp.eq.s32 	%p58, %r200, 0;
	mov.f64 	%fd388, 0d0000000000000000;
	sub.f64 	%fd389, %fd388, %fd387;
	selp.f64 	%fd390, %fd387, %fd389, %p58;
	fma.rn.f64 	%fd391, %fd390, 0d3FD3333333333333, 0d3FC999999999999A;
	mul.f64 	%fd392, %fd391, 0d406FE00000000000;
	cvt.rzi.u32.f64 	%r201, %fd392;
	st.global.u8 	[%rd1+1], %r201;
	add.f64 	%fd132, %fd118, 0d3FF0000000000000;
	abs.f64 	%fd133, %fd132;
	setp.neu.f64 	%p59, %fd133, 0d7FF0000000000000;
	@%p59 bra 	$L__BB0_108;
	mov.f64 	%fd398, 0d0000000000000000;
	mul.rn.f64 	%fd821, %fd132, %fd398;
	mov.b32 	%r324, 1;
	bra.uni 	$L__BB0_111;
$L__BB0_108:
	mul.f64 	%fd393, %fd132, 0d3FE45F306DC9C883;
	cvt.rni.s32.f64 	%r323, %fd393;
	cvt.rn.f64.s32 	%fd394, %r323;
	fma.rn.f64 	%fd395, %fd394, 0dBFF921FB54442D18, %fd132;
	fma.rn.f64 	%fd396, %fd394, 0dBC91A62633145C00, %fd395;
	fma.rn.f64 	%fd821, %fd394, 0dB97B839A252049C0, %fd396;
	setp.ltu.f64 	%p60, %fd133, 0d41E0000000000000;
	@%p60 bra 	$L__BB0_110;
	{ // callseq 5, 0
	.param .b64 param0;
	st.param.f64 	[param0], %fd132;
	.param .align 16 .b8 retval0[16];
	call.uni (retval0), 
	__internal_trig_reduction_slowpathd, 
	(
	param0
	);
	ld.param.f64 	%fd821, [retval0];
	ld.param.b32 	%r323, [retval0+8];
	} // callseq 5
$L__BB0_110:
	add.s32 	%r324, %r323, 1;
$L__BB0_111:
	shl.b32 	%r204, %r324, 6;
	cvt.u64.u32 	%rd21, %r204;
	and.b64  	%rd22, %rd21, 64;
	add.s64 	%rd24, %rd15, %rd22;
	mul.rn.f64 	%fd399, %fd821, %fd821;
	and.b32  	%r205, %r324, 1;
	setp.eq.b32 	%p61, %r205, 1;
	selp.f64 	%fd400, 0dBDA8FF8320FD8164, 0d3DE5DB65F9785EBA, %p61;
	ld.global.nc.v2.f64 	{%fd401, %fd402}, [%rd24];
	fma.rn.f64 	%fd403, %fd400, %fd399, %fd401;
	fma.rn.f64 	%fd404, %fd403, %fd399, %fd402;
	ld.global.nc.v2.f64 	{%fd405, %fd406}, [%rd24+16];
	fma.rn.f64 	%fd407, %fd404, %fd399, %fd405;
	fma.rn.f64 	%fd408, %fd407, %fd399, %fd406;
	ld.global.nc.v2.f64 	{%fd409, %fd410}, [%rd24+32];
	fma.rn.f64 	%fd411, %fd408, %fd399, %fd409;
	fma.rn.f64 	%fd412, %fd411, %fd399, %fd410;
	fma.rn.f64 	%fd413, %fd412, %fd821, %fd821;
	fma.rn.f64 	%fd414, %fd412, %fd399, 0d3FF0000000000000;
	selp.f64 	%fd415, %fd414, %fd413, %p61;
	and.b32  	%r206, %r324, 2;
	setp.eq.s32 	%p62, %r206, 0;
	mov.f64 	%fd416, 0d0000000000000000;
	sub.f64 	%fd417, %fd416, %fd415;
	selp.f64 	%fd418, %fd415, %fd417, %p62;
	fma.rn.f64 	%fd419, %fd418, 0d3FE0000000000000, 0d3FE0000000000000;
	mul.f64 	%fd420, %fd419, 0d406FE00000000000;
	cvt.rzi.u32.f64 	%r207, %fd420;
	st.global.u8 	[%rd1+2], %r207;
	bra.uni 	$L__BB0_140;
$L__BB0_112:
	mul.f64 	%fd139, %fd31, 0d3FB999999999999A;
	abs.f64 	%fd140, %fd139;
	setp.neu.f64 	%p47, %fd140, 0d7FF0000000000000;
	@%p47 bra 	$L__BB0_114;
	mov.f64 	%fd314, 0d0000000000000000;
	mul.rn.f64 	%fd823, %fd139, %fd314;
	mov.b32 	%r326, 1;
	bra.uni 	$L__BB0_117;
$L__BB0_114:
	mul.f64 	%fd309, %fd139, 0d3FE45F306DC9C883;
	cvt.rni.s32.f64 	%r325, %fd309;
	cvt.rn.f64.s32 	%fd310, %r325;
	fma.rn.f64 	%fd311, %fd310, 0dBFF921FB54442D18, %fd139;
	fma.rn.f64 	%fd312, %fd310, 0dBC91A62633145C00, %fd311;
	fma.rn.f64 	%fd823, %fd310, 0dB97B839A252049C0, %fd312;
	setp.ltu.f64 	%p48, %fd140, 0d41E0000000000000;
	@%p48 bra 	$L__BB0_116;
	{ // callseq 2, 0
	.param .b64 param0;
	st.param.f64 	[param0], %fd139;
	.param .align 16 .b8 retval0[16];
	call.uni (retval0), 
	__internal_trig_reduction_slowpathd, 
	(
	param0
	);
	ld.param.f64 	%fd823, [retval0];
	ld.param.b32 	%r325, [retval0+8];
	} // callseq 2
$L__BB0_116:
	add.s32 	%r326, %r325, 1;
$L__BB0_117:
	shl.b32 	%r186, %r326, 6;
	cvt.u64.u32 	%rd9, %r186;
	and.b64  	%rd10, %rd9, 64;
	mov.u64 	%rd11, __cudart_sin_cos_coeffs;
	add.s64 	%rd12, %rd11, %rd10;
	mul.rn.f64 	%fd315, %fd823, %fd823;
	and.b32  	%r187, %r326, 1;
	setp.eq.b32 	%p49, %r187, 1;
	selp.f64 	%fd316, 0dBDA8FF8320FD8164, 0d3DE5DB65F9785EBA, %p49;
	ld.global.nc.v2.f64 	{%fd317, %fd318}, [%rd12];
	fma.rn.f64 	%fd319, %fd316, %fd315, %fd317;
	fma.rn.f64 	%fd320, %fd319, %fd315, %fd318;
	ld.global.nc.v2.f64 	{%fd321, %fd322}, [%rd12+16];
	fma.rn.f64 	%fd323, %fd320, %fd315, %fd321;
	fma.rn.f64 	%fd324, %fd323, %fd315, %fd322;
	ld.global.nc.v2.f64 	{%fd325, %fd326}, [%rd12+32];
	fma.rn.f64 	%fd327, %fd324, %fd315, %fd325;
	fma.rn.f64 	%fd328, %fd327, %fd315, %fd326;
	fma.rn.f64 	%fd329, %fd328, %fd823, %fd823;
	fma.rn.f64 	%fd330, %fd328, %fd315, 0d3FF0000000000000;
	selp.f64 	%fd331, %fd330, %fd329, %p49;
	and.b32  	%r188, %r326, 2;
	setp.eq.s32 	%p50, %r188, 0;
	mov.f64 	%fd332, 0d0000000000000000;
	sub.f64 	%fd333, %fd332, %fd331;
	selp.f64 	%fd334, %fd331, %fd333, %p50;
	fma.rn.f64 	%fd335, %fd334, 0d3FE0000000000000, 0d3FE0000000000000;
	mul.f64 	%fd336, %fd335, 0d406FE00000000000;
	cvt.rzi.u32.f64 	%r189, %fd336;
	cvt.u16.u32 	%rs1, %r189;
	st.global.u8 	[%rd1+2], %rs1;
	st.global.u8 	[%rd1+1], %rs1;
	st.global.u8 	[%rd1], %rs1;
	bra.uni 	$L__BB0_140;
$L__BB0_118:
	mul.f64 	%fd269, %fd146, 0d3FE45F306DC9C883;
	cvt.rni.s32.f64 	%r327, %fd269;
	cvt.rn.f64.s32 	%fd270, %r327;
	fma.rn.f64 	%fd271, %fd270, 0dBFF921FB54442D18, %fd146;
	fma.rn.f64 	%fd272, %fd270, 0dBC91A62633145C00, %fd271;
	fma.rn.f64 	%fd825, %fd270, 0dB97B839A252049C0, %fd272;
	setp.ltu.f64 	%p31, %fd147, 0d41E0000000000000;
	@%p31 bra 	$L__BB0_120;
	{ // callseq 0, 0
	.param .b64 param0;
	st.param.f64 	[param0], %fd146;
	.param .align 16 .b8 retval0[16];
	call.uni (retval0), 
	__internal_trig_reduction_slowpathd, 
	(
	param0
	);
	ld.param.f64 	%fd825, [retval0];
	ld.param.b32 	%r327, [retval0+8];
	} // callseq 0
$L__BB0_120:
	add.s32 	%r328, %r327, 1;
$L__BB0_121:
	shl.b32 	%r163, %r328, 6;
	cvt.u64.u32 	%rd5, %r163;
	and.b64  	%rd6, %rd5, 64;
	mov.u64 	%rd7, __cudart_sin_cos_coeffs;
	add.s64 	%rd8, %rd7, %rd6;
	mul.rn.f64 	%fd275, %fd825, %fd825;
	and.b32  	%r164, %r328, 1;
	setp.eq.b32 	%p32, %r164, 1;
	selp.f64 	%fd276, 0dBDA8FF8320FD8164, 0d3DE5DB65F9785EBA, %p32;
	ld.global.nc.v2.f64 	{%fd277, %fd278}, [%rd8];
	fma.rn.f64 	%fd279, %fd276, %fd275, %fd277;
	fma.rn.f64 	%fd280, %fd279, %fd275, %fd278;
	ld.global.nc.v2.f64 	{%fd281, %fd282}, [%rd8+16];
	fma.rn.f64 	%fd283, %fd280, %fd275, %fd281;
	fma.rn.f64 	%fd284, %fd283, %fd275, %fd282;
	ld.global.nc.v2.f64 	{%fd285, %fd286}, [%rd8+32];
	fma.rn.f64 	%fd287, %fd284, %fd275, %fd285;
	fma.rn.f64 	%fd288, %fd287, %fd275, %fd286;
	fma.rn.f64 	%fd289, %fd288, %fd825, %fd825;
	fma.rn.f64 	%fd290, %fd288, %fd275, 0d3FF0000000000000;
	selp.f64 	%fd291, %fd290, %fd289, %p32;
	and.b32  	%r165, %r328, 2;
	setp.eq.s32 	%p33, %r165, 0;
	mov.f64 	%fd292, 0d0000000000000000;
	sub.f64 	%fd293, %fd292, %fd291;
	selp.f64 	%fd294, %fd291, %fd293, %p33;
	fma.rn.f64 	%fd153, %fd294, 0d3FE0000000000000, 0d3FE0000000000000;
	{
	.reg .b32 %temp; 
	mov.b64 	{%temp, %r113}, %fd153;
	}
	mov.f64 	%fd295, 0d4000000000000000;
	{
	.reg .b32 %temp; 
	mov.b64 	{%temp, %r166}, %fd295;
	}
	and.b32  	%r115, %r166, 2146435072;
	setp.eq.s32 	%p34, %r115, 1062207488;
	abs.f64 	%fd154, %fd153;
	{ // callseq 1, 0
	.param .b64 param0;
	st.param.f64 	[param0], %fd154;
	.param .b64 retval0;
	call.uni (retval0), 
	__internal_accurate_pow, 
	(
	param0
	);
	ld.param.f64 	%fd296, [retval0];
	} // callseq 1
	setp.lt.s32 	%p35, %r113, 0;
	neg.f64 	%fd298, %fd296;
	selp.f64 	%fd299, %fd298, %fd296, %p34;
	selp.f64 	%fd827, %fd299, %fd296, %p35;
	setp.neu.f64 	%p36, %fd153, 0d0000000000000000;
	@%p36 bra 	$L__BB0_123;
	setp.eq.s32 	%p37, %r115, 1062207488;
	selp.b32 	%r167, %r113, 0, %p37;
	setp.lt.s32 	%p38, %r166, 0;
	or.b32  	%r168, %r167, 2146435072;
	selp.b32 	%r169, %r168, %r167, %p38;
	mov.b32 	%r170, 0;
	mov.b64 	%fd827, {%r170, %r169};
$L__BB0_123:
	add.f64 	%fd300, %fd153, 0d4000000000000000;
	{
	.reg .b32 %temp; 
	mov.b64 	{%temp, %r171}, %fd300;
	}
	and.b32  	%r172, %r171, 2146435072;
	setp.ne.s32 	%p39, %r172, 2146435072;
	@%p39 bra 	$L__BB0_128;
	setp.num.f64 	%p40, %fd153, %fd153;
	@%p40 bra 	$L__BB0_126;
	mov.f64 	%fd301, 0d4000000000000000;
	add.rn.f64 	%fd827, %fd153, %fd301;
	bra.uni 	$L__BB0_128;
$L__BB0_126:
	setp.neu.f64 	%p41, %fd154, 0d7FF0000000000000;
	@%p41 bra 	$L__BB0_128;
	setp.lt.s32 	%p42, %r113, 0;
	setp.eq.s32 	%p43, %r115, 1062207488;
	setp.lt.s32 	%p44, %r166, 0;
	selp.b32 	%r174, 0, 2146435072, %p44;
	and.b32  	%r175, %r166, 2147483647;
	setp.ne.s32 	%p45, %r175, 1071644672;
	or.b32  	%r176, %r174, -2147483648;
	selp.b32 	%r177, %r176, %r174, %p45;
	selp.b32 	%r178, %r177, %r174, %p43;
	selp.b32 	%r179, %r178, %r174, %p42;
	mov.b32 	%r180, 0;
	mov.b64 	%fd827, {%r180, %r179};
$L__BB0_128:
	setp.eq.f64 	%p46, %fd153, 0d3FF0000000000000;
	selp.f64 	%fd302, 0d3FF0000000000000, %fd827, %p46;
	fma.rn.f64 	%fd303, %fd302, 0d3FE6666666666666, 0d3FD3333333333333;
	mul.f64 	%fd304, %fd303, 0d406FE00000000000;
	cvt.rzi.u32.f64 	%r181, %fd304;
	st.global.u8 	[%rd1], %r181;
	fma.rn.f64 	%fd305, %fd302, 0d3FE0000000000000, 0d3FE0000000000000;
	mul.f64 	%fd306, %fd305, 0d406FE00000000000;
	cvt.rzi.u32.f64 	%r182, %fd306;
	st.global.u8 	[%rd1+1], %r182;
	fma.rn.f64 	%fd307, %fd302, 0d3FC999999999999A, 0d3FE999999999999A;
	mul.f64 	%fd308, %fd307, 0d406FE00000000000;
	cvt.rzi.u32.f64 	%r183, %fd308;
	st.global.u8 	[%rd1+2], %r183;
	bra.uni 	$L__BB0_140;
$L__BB0_129:
	mul.f64 	%fd759, %fd31, 0d4076800000000000;
	cvt.rn.f64.s32 	%fd760, %r118;
	div.rn.f64 	%fd761, %fd759, %fd760;
	div.rn.f64 	%fd762, %fd761, 0d4076800000000000;
	mul.f64 	%fd763, %fd762, 0d4018000000000000;
	cvt.rmi.f64.f64 	%fd764, %fd763;
	sub.f64 	%fd161, %fd763, %fd764;
	cvt.rzi.s32.f64 	%r280, %fd764;
	mov.f64 	%fd830, 0d0000000000000000;
	mov.f64 	%fd828, 0d3FF0000000000000;
	setp.gt.s32 	%p112, %r280, 1;
	@%p112 bra 	$L__BB0_133;
	setp.eq.s32 	%p116, %r280, 0;
	mov.f64 	%fd829, %fd161;
	@%p116 bra 	$L__BB0_139;
	setp.eq.s32 	%p117, %r280, 1;
	@%p117 bra 	$L__BB0_132;
	bra.uni 	$L__BB0_136;
$L__BB0_132:
	mov.f64 	%fd829, 0d3FF0000000000000;
	sub.f64 	%fd828, %fd829, %fd161;
	bra.uni 	$L__BB0_139;
$L__BB0_133:
	setp.eq.s32 	%p113, %r280, 2;
	mov.f64 	%fd828, 0d0000000000000000;
	@%p113 bra 	$L__BB0_138;
	setp.eq.s32 	%p114, %r280, 3;
	mov.f64 	%fd830, 0d3FF0000000000000;
	@%p114 bra 	$L__BB0_142;
	setp.eq.s32 	%p115, %r280, 4;
	@%p115 bra 	$L__BB0_137;
$L__BB0_136:
	mov.f64 	%fd828, 0d3FF0000000000000;
	sub.f64 	%fd830, %fd828, %fd161;
	mov.f64 	%fd829, 0d0000000000000000;
	bra.uni 	$L__BB0_139;
$L__BB0_137:
	mov.f64 	%fd829, 0d0000000000000000;
	mov.f64 	%fd828, %fd161;
	bra.uni 	$L__BB0_139;
$L__BB0_138:
	mov.f64 	%fd829, 0d3FF0000000000000;
	mov.f64 	%fd830, %fd161;
$L__BB0_139:
	mul.f64 	%fd775, %fd828, 0d406FE00000000000;
	cvt.rzi.u32.f64 	%r281, %fd775;
	st.global.u8 	[%rd1], %r281;
	mul.f64 	%fd776, %fd829, 0d406FE00000000000;
	cvt.rzi.u32.f64 	%r282, %fd776;
	st.global.u8 	[%rd1+1], %r282;
	mul.f64 	%fd777, %fd830, 0d406FE00000000000;
	cvt.rzi.u32.f64 	%r283, %fd777;
	st.global.u8 	[%rd1+2], %r283;
$L__BB0_140:
	mov.b16 	%rs3, 255;
	st.global.u8 	[%rd1+3], %rs3;
$L__BB0_141:
	ret;
$L__BB0_142:
	mov.f64 	%fd768, 0d3FF0000000000000;
	sub.f64 	%fd829, %fd768, %fd161;
	bra.uni 	$L__BB0_139;

}
.func  (.param .align 16 .b8 func_retval0[16]) __internal_trig_reduction_slowpathd(
	.param .b64 __internal_trig_reduction_slowpathd_param_0
)
{
	.local .align 8 .b8 	__local_depot1[40];
	.reg .b64 	%SP;
	.reg .b64 	%SPL;
	.reg .pred 	%p<10>;
	.reg .b32 	%r<47>;
	.reg .b64 	%rd<74>;
	.reg .b64 	%fd<5>;

	mov.u64 	%SPL, __local_depot1;
	ld.param.f64 	%fd4, [__internal_trig_reduction_slowpathd_param_0];
	add.u64 	%rd1, %SPL, 0;
	{
	.reg .b32 %temp; 
	mov.b64 	{%temp, %r1}, %fd4;
	}
	shr.u32 	%r2, %r1, 20;
	and.b32  	%r3, %r2, 2047;
	setp.eq.s32 	%p1, %r3, 2047;
	mov.b32 	%r46, 0;
	@%p1 bra 	$L__BB1_9;
	add.s32 	%r20, %r3, -1024;
	mov.b64 	%rd20, %fd4;
	shl.b64 	%rd2, %rd20, 11;
	shr.u32 	%r4, %r20, 6;
	sub.s32 	%r45, 15, %r4;
	sub.s32 	%r21, 19, %r4;
	setp.lt.u32 	%p2, %r20, 128;
	selp.b32 	%r6, 18, %r21, %p2;
	setp.ge.s32 	%p3, %r45, %r6;
	mov.b64 	%rd70, 0;
	@%p3 bra 	$L__BB1_4;
	add.s32 	%r23, %r6, %r4;
	neg.s32 	%r43, %r23;
	or.b64  	%rd3, %rd2, -9223372036854775808;
	mov.b64 	%rd70, 0;
	mov.b32 	%r42, 0;
	mov.u64 	%rd25, __cudart_i2opi_d;
	mov.u32 	%r44, %r45;
$L__BB1_3:
	.pragma "nounroll";
	mul.wide.s32 	%rd22, %r42, 8;
	add.s64 	%rd23, %rd1, %rd22;
	mul.wide.s32 	%rd24, %r44, 8;
	add.s64 	%rd26, %rd25, %rd24;
	ld.global.nc.u64 	%rd27, [%rd26];
	{
	.reg .u32 %r0, %r1, %r2, %r3, %alo, %ahi, %blo, %bhi, %clo, %chi;
	mov.b64 	{%alo,%ahi}, %rd27;
	mov.b64 	{%blo,%bhi}, %rd3;
	mov.b64 	{%clo,%chi}, %rd70;
	mad.lo.cc.u32 	%r0, %alo, %blo, %clo;
	madc.hi.cc.u32 	%r1, %alo, %blo, %chi;
	madc.hi.u32 	%r2, %alo, %bhi, 0;
	mad.lo.cc.u32 	%r1, %alo, %bhi, %r1;
	madc.hi.cc.u32 	%r2, %ahi, %blo, %r2;
	madc.hi.u32 	%r3, %ahi, %bhi, 0;
	mad.lo.cc.u32 	%r1, %ahi, %blo, %r1;
	madc.lo.cc.u32 	%r2, %ahi, %bhi, %r2;
	addc.u32 	%r3, %r3, 0;
	mov.b64 	%rd28, {%r0,%r1};
	mov.b64 	%rd70, {%r2,%r3};
	}
	st.local.u64 	[%rd23], %rd28;
	add.s32 	%r44, %r44, 1;
	add.s32 	%r43, %r43, 1;
	add.s32 	%r42, %r42, 1;
	setp.ne.s32 	%p4, %r43, -15;
	mov.u32 	%r45, %r6;
	@%p4 bra 	$L__BB1_3;
$L__BB1_4:
	cvt.s64.s32 	%rd29, %r45;
	cvt.u64.u32 	%rd30, %r4;
	add.s64 	%rd31, %rd30, %rd29;
	shl.b64 	%rd32, %rd31, 3;
	add.s64 	%rd33, %rd1, %rd32;
	st.local.u64 	[%rd33+-120], %rd70;
	and.b32  	%r15, %r2, 63;
	ld.local.u64 	%rd72, [%rd1+16];
	ld.local.u64 	%rd71, [%rd1+24];
	setp.eq.s32 	%p5, %r15, 0;
	@%p5 bra 	$L__BB1_6;
	shl.b64 	%rd34, %rd71, %r15;
	shr.u64 	%rd35, %rd72, 1;
	xor.b32  	%r24, %r15, 63;
	shr.u64 	%rd36, %rd35, %r24;
	or.b64  	%rd71, %rd34, %rd36;
	ld.local.u64 	%rd37, [%rd1+8];
	shl.b64 	%rd38, %rd72, %r15;
	shr.u64 	%rd39, %rd37, 1;
	shr.u64 	%rd40, %rd39, %r24;
	or.b64  	%rd72, %rd38, %rd40;
$L__BB1_6:
	and.b32  	%r25, %r1, -2147483648;
	shr.u64 	%rd41, %rd71, 62;
	cvt.u32.u64 	%r26, %rd41;
	mov.b64 	{%r27, %r28}, %rd71;
	mov.b64 	{%r29, %r30}, %rd72;
	shf.l.wrap.b32 	%r31, %r30, %r27, 2;
	shf.l.wrap.b32 	%r32, %r27, %r28, 2;
	mov.b64 	%rd42, {%r31, %r32};
	shl.b64 	%rd43, %rd72, 2;
	shr.u64 	%rd44, %rd42, 63;
	cvt.u32.u64 	%r33, %rd44;
	add.s32 	%r34, %r33, %r26;
	setp.eq.s32 	%p6, %r25, 0;
	neg.s32 	%r35, %r34;
	selp.b32 	%r46, %r34, %r35, %p6;
	setp.gt.s64 	%p7, %rd42, -1;
	mov.b64 	%rd45, 0;
	{
	.reg .u32 %r0, %r1, %r2, %r3, %a0, %a1, %a2, %a3, %b0, %b1, %b2, %b3;
	mov.b64 	{%a0,%a1}, %rd45;
	mov.b64 	{%a2,%a3}, %rd45;
	mov.b64 	{%b0,%b1}, %rd43;
	mov.b64 	{%b2,%b3}, %rd42;
	sub.cc.u32 	%r0, %a0, %b0;
	subc.cc.u32 	%r1, %a1, %b1;
	subc.cc.u32 	%r2, %a2, %b2;
	subc.u32 	%r3, %a3, %b3;
	mov.b64 	%rd46, {%r0,%r1};
	mov.b64 	%rd47, {%r2,%r3};
	}
	xor.b32  	%r36, %r25, -2147483648;
	selp.b64 	%rd73, %rd42, %rd47, %p7;
	selp.b64 	%rd14, %rd43, %rd46, %p7;
	selp.b32 	%r17, %r25, %r36, %p7;
	clz.b64 	%r37, %rd73;
	cvt.u64.u32 	%rd15, %r37;
	setp.eq.s32 	%p8, %r37, 0;
	@%p8 bra 	$L__BB1_8;
	cvt.u32.u64 	%r38, %rd15;
	and.b32  	%r39, %r38, 63;
	shl.b64 	%rd48, %rd73, %r39;
	shr.u64 	%rd49, %rd14, 1;
	not.b32 	%r40, %r38;
	and.b32  	%r41, %r40, 63;
	shr.u64 	%rd50, %rd49, %r41;
	or.b64  	%rd73, %rd48, %rd50;
$L__BB1_8:
	mov.b64 	%rd51, -3958705157555305931;
	{
	.reg .u32 %r0, %r1, %r2, %r3, %alo, %ahi, %blo, %bhi;
	mov.b64 	{%alo,%ahi}, %rd73;
	mov.b64 	{%blo,%bhi}, %rd51;
	mul.lo.u32 	%r0, %alo, %blo;
	mul.hi.u32 	%r1, %alo, %blo;
	mad.lo.cc.u32 	%r1, %alo, %bhi, %r1;
	madc.hi.u32 	%r2, %alo, %bhi, 0;
	mad.lo.cc.u32 	%r1, %ahi, %blo, %r1;
	madc.hi.cc.u32 	%r2, %ahi, %blo, %r2;
	madc.hi.u32 	%r3, %ahi, %bhi, 0;
	mad.lo.cc.u32 	%r2, %ahi, %bhi, %r2;
	addc.u32 	%r3, %r3, 0;
	mov.b64 	%rd52, {%r0,%r1};
	mov.b64 	%rd53, {%r2,%r3};
	}
	setp.gt.s64 	%p9, %rd53, 0;
	{
	.reg .u32 %r0, %r1, %r2, %r3, %a0, %a1, %a2, %a3, %b0, %b1, %b2, %b3;
	mov.b64 	{%a0,%a1}, %rd52;
	mov.b64 	{%a2,%a3}, %rd53;
	mov.b64 	{%b0,%b1}, %rd52;
	mov.b64 	{%b2,%b3}, %rd53;
	add.cc.u32 	%r0, %a0, %b0;
	addc.cc.u32 	%r1, %a1, %b1;
	addc.cc.u32 	%r2, %a2, %b2;
	addc.u32 	%r3, %a3, %b3;
	mov.b64 	%rd54, {%r0,%r1};
	mov.b64 	%rd55, {%r2,%r3};
	}
	selp.b64 	%rd56, %rd55, %rd53, %p9;
	selp.s64 	%rd57, -1, 0, %p9;
	sub.s64 	%rd58, %rd57, %rd15;
	cvt.u64.u32 	%rd59, %r17;
	shl.b64 	%rd60, %rd59, 32;
	add.s64 	%rd61, %rd56, 1;
	shr.u64 	%rd62, %rd61, 10;
	add.s64 	%rd63, %rd62, 1;
	shr.u64 	%rd64, %rd63, 1;
	shl.b64 	%rd65, %rd58, 52;
	add.s64 	%rd66, %rd65, %rd64;
	add.s64 	%rd67, %rd66, 4602678819172646912;
	or.b64  	%rd68, %rd67, %rd60;
	mov.b64 	%fd4, %rd68;
$L__BB1_9:
	st.param.f64 	[func_retval0], %fd4;
	st.param.b32 	[func_retval0+8], %r46;
	ret;

}
.func  (.param .b64 func_retval0) __internal_accurate_pow(
	.param .b64 __internal_accurate_pow_param_0
)
{
	.reg .pred 	%p<8>;
	.reg .b32 	%r<49>;
	.reg .b32 	%f<3>;
	.reg .b64 	%fd<109>;

	ld.param.f64 	%fd10, [__internal_accurate_pow_param_0];
	{
	.reg .b32 %temp; 
	mov.b64 	{%temp, %r46}, %fd10;
	}
	{
	.reg .b32 %temp; 
	mov.b64 	{%r45, %temp}, %fd10;
	}
	shr.u32 	%r47, %r46, 20;
	setp.gt.u32 	%p1, %r46, 1048575;
	@%p1 bra 	$L__BB2_2;
	mul.f64 	%fd11, %fd10, 0d4350000000000000;
	{
	.reg .b32 %temp; 
	mov.b64 	{%temp, %r46}, %fd11;
	}
	{
	.reg .b32 %temp; 
	mov.b64 	{%r45, %temp}, %fd11;
	}
	shr.u32 	%r16, %r46, 20;
	add.s32 	%r47, %r16, -54;
$L__BB2_2:
	add.s32 	%r48, %r47, -1023;
	and.b32  	%r17, %r46, -2146435073;
	or.b32  	%r18, %r17, 1072693248;
	mov.b64 	%fd107, {%r45, %r18};
	setp.lt.u32 	%p2, %r18, 1073127583;
	@%p2 bra 	$L__BB2_4;
	{
	.reg .b32 %temp; 
	mov.b64 	{%r19, %temp}, %fd107;
	}
	{
	.reg .b32 %temp; 
	mov.b64 	{%temp, %r20}, %fd107;
	}
	add.s32 	%r21, %r20, -1048576;
	mov.b64 	%fd107, {%r19, %r21};
	add.s32 	%r48, %r47, -1022;
$L__BB2_4:
	add.f64 	%fd12, %fd107, 0dBFF0000000000000;
	add.f64 	%fd13, %fd107, 0d3FF0000000000000;
	rcp.approx.ftz.f64 	%fd14, %fd13;
	neg.f64 	%fd15, %fd13;
	fma.rn.f64 	%fd16, %fd15, %fd14, 0d3FF0000000000000;
	fma.rn.f64 	%fd17, %fd16, %fd16, %fd16;
	fma.rn.f64 	%fd18, %fd17, %fd14, %fd14;
	mul.f64 	%fd19, %fd12, %fd18;
	fma.rn.f64 	%fd20, %fd12, %fd18, %fd19;
	mul.f64 	%fd21, %fd20, %fd20;
	fma.rn.f64 	%fd22, %fd21, 0d3EB0F5FF7D2CAFE2, 0d3ED0F5D241AD3B5A;
	fma.rn.f64 	%fd23, %fd22, %fd21, 0d3EF3B20A75488A3F;
	fma.rn.f64 	%fd24, %fd23, %fd21, 0d3F1745CDE4FAECD5;
	fma.rn.f64 	%fd25, %fd24, %fd21, 0d3F3C71C7258A578B;
	fma.rn.f64 	%fd26, %fd25, %fd21, 0d3F6249249242B910;
	fma.rn.f64 	%fd27, %fd26, %fd21, 0d3F89999999999DFB;
	sub.f64 	%fd28, %fd12, %fd20;
	add.f64 	%fd29, %fd28, %fd28;
	neg.f64 	%fd30, %fd20;
	fma.rn.f64 	%fd31, %fd30, %fd12, %fd29;
	mul.f64 	%fd32, %fd18, %fd31;
	fma.rn.f64 	%fd33, %fd21, %fd27, 0d3FB5555555555555;
	mov.f64 	%fd34, 0d3FB5555555555555;
	sub.f64 	%fd35, %fd34, %fd33;
	fma.rn.f64 	%fd36, %fd21, %fd27, %fd35;
	add.f64 	%fd37, %fd36, 0dBC46A4CB00B9E7B0;
	add.f64 	%fd38, %fd33, %fd37;
	sub.f64 	%fd39, %fd33, %fd38;
	add.f64 	%fd40, %fd37, %fd39;
	mul.rn.f64 	%fd41, %fd20, %fd20;
	neg.f64 	%fd42, %fd41;
	fma.rn.f64 	%fd43, %fd20, %fd20, %fd42;
	{
	.reg .b32 %temp; 
	mov.b64 	{%r22, %temp}, %fd32;
	}
	{
	.reg .b32 %temp; 
	mov.b64 	{%temp, %r23}, %fd32;
	}
	add.s32 	%r24, %r23, 1048576;
	mov.b64 	%fd44, {%r22, %r24};
	fma.rn.f64 	%fd45, %fd20, %fd44, %fd43;
	mul.rn.f64 	%fd46, %fd41, %fd20;
	neg.f64 	%fd47, %fd46;
	fma.rn.f64 	%fd48, %fd41, %fd20, %fd47;
	fma.rn.f64 	%fd49, %fd41, %fd32, %fd48;
	fma.rn.f64 	%fd50, %fd45, %fd20, %fd49;
	mul.rn.f64 	%fd51, %fd38, %fd46;
	neg.f64 	%fd52, %fd51;
	fma.rn.f64 	%fd53, %fd38, %fd46, %fd52;
	fma.rn.f64 	%fd54, %fd38, %fd50, %fd53;
	fma.rn.f64 	%fd55, %fd40, %fd46, %fd54;
	add.f64 	%fd56, %fd51, %fd55;
	sub.f64 	%fd57, %fd51, %fd56;
	add.f64 	%fd58, %fd55, %fd57;
	add.f64 	%fd59, %fd20, %fd56;
	sub.f64 	%fd60, %fd20, %fd59;
	add.f64 	%fd61, %fd56, %fd60;
	add.f64 	%fd62, %fd58, %fd61;
	add.f64 	%fd63, %fd32, %fd62;
	add.f64 	%fd64, %fd59, %fd63;
	sub.f64 	%fd65, %fd59, %fd64;
	add.f64 	%fd66, %fd63, %fd65;
	xor.b32  	%r25, %r48, -2147483648;
	mov.b32 	%r26, 1127219200;
	mov.b64 	%fd67, {%r25, %r26};
	mov.b32 	%r27, -2147483648;
	mov.b64 	%fd68, {%r27, %r26};
	sub.f64 	%fd69, %fd67, %fd68;
	fma.rn.f64 	%fd70, %fd69, 0d3FE62E42FEFA39EF, %fd64;
	fma.rn.f64 	%fd71, %fd69, 0dBFE62E42FEFA39EF, %fd70;
	sub.f64 	%fd72, %fd71, %fd64;
	sub.f64 	%fd73, %fd66, %fd72;
	fma.rn.f64 	%fd74, %fd69, 0d3C7ABC9E3B39803F, %fd73;
	add.f64 	%fd75, %fd70, %fd74;
	sub.f64 	%fd76, %fd70, %fd75;
	add.f64 	%fd77, %fd74, %fd76;
	mov.f64 	%fd78, 0d4000000000000000;
	{
	.reg .b32 %temp; 
	mov.b64 	{%temp, %r28}, %fd78;
	}
	{
	.reg .b32 %temp; 
	mov.b64 	{%r29, %temp}, %fd78;
	}
	shl.b32 	%r30, %r28, 1;
	setp.gt.u32 	%p3, %r30, -33554433;
	and.b32  	%r31, %r28, -15728641;
	selp.b32 	%r32, %r31, %r28, %p3;
	mov.b64 	%fd79, {%r29, %r32};
	mul.rn.f64 	%fd80, %fd75, %fd79;
	neg.f64 	%fd81, %fd80;
	fma.rn.f64 	%fd82, %fd75, %fd79, %fd81;
	fma.rn.f64 	%fd83, %fd77, %fd79, %fd82;
	add.f64 	%fd4, %fd80, %fd83;
	sub.f64 	%fd84, %fd80, %fd4;
	add.f64 	%fd5, %fd83, %fd84;
	fma.rn.f64 	%fd85, %fd4, 0d3FF71547652B82FE, 0d4338000000000000;
	{
	.reg .b32 %temp; 
	mov.b64 	{%r13, %temp}, %fd85;
	}
	mov.f64 	%fd86, 0dC338000000000000;
	add.rn.f64 	%fd87, %fd85, %fd86;
	fma.rn.f64 	%fd88, %fd87, 0dBFE62E42FEFA39EF, %fd4;
	fma.rn.f64 	%fd89, %fd87, 0dBC7ABC9E3B39803F, %fd88;
	fma.rn.f64 	%fd90, %fd89, 0d3E5ADE1569CE2BDF, 0d3E928AF3FCA213EA;
	fma.rn.f64 	%fd91, %fd90, %fd89, 0d3EC71DEE62401315;
	fma.rn.f64 	%fd92, %fd91, %fd89, 0d3EFA01997C89EB71;
	fma.rn.f64 	%fd93, %fd92, %fd89, 0d3F2A01A014761F65;
	fma.rn.f64 	%fd94, %fd93, %fd89, 0d3F56C16C1852B7AF;
	fma.rn.f64 	%fd95, %fd94, %fd89, 0d3F81111111122322;
	fma.rn.f64 	%fd96, %fd95, %fd89, 0d3FA55555555502A1;
	fma.rn.f64 	%fd97, %fd96, %fd89, 0d3FC5555555555511;
	fma.rn.f64 	%fd98, %fd97, %fd89, 0d3FE000000000000B;
	fma.rn.f64 	%fd99, %fd98, %fd89, 0d3FF0000000000000;
	fma.rn.f64 	%fd100, %fd99, %fd89, 0d3FF0000000000000;
	{
	.reg .b32 %temp; 
	mov.b64 	{%r14, %temp}, %fd100;
	}
	{
	.reg .b32 %temp; 
	mov.b64 	{%temp, %r15}, %fd100;
	}
	shl.b32 	%r33, %r13, 20;
	add.s32 	%r34, %r33, %r15;
	mov.b64 	%fd108, {%r14, %r34};
	{
	.reg .b32 %temp; 
	mov.b64 	{%temp, %r35}, %fd4;
	}
	mov.b32 	%f2, %r35;
	abs.f32 	%f1, %f2;
	setp.lt.f32 	%p4, %f1, 0f4086232B;
	@%p4 bra 	$L__BB2_7;
	setp.lt.f64 	%p5, %fd4, 0d0000000000000000;
	add.f64 	%fd101, %fd4, 0d7FF0000000000000;
	selp.f64 	%fd108, 0d0000000000000000, %fd101, %p5;
	setp.geu.f32 	%p6, %f1, 0f40874800;
	@%p6 bra 	$L__BB2_7;
	shr.u32 	%r36, %r13, 31;
	add.s32 	%r37, %r13, %r36;
	shr.s32 	%r38, %r37, 1;
	shl.b32 	%r39, %r38, 20;
	add.s32 	%r40, %r15, %r39;
	mov.b64 	%fd102, {%r14, %r40};
	sub.s32 	%r41, %r13, %r38;
	shl.b32 	%r42, %r41, 20;
	add.s32 	%r43, %r42, 1072693248;
	mov.b32 	%r44, 0;
	mov.b64 	%fd103, {%r44, %r43};
	mul.f64 	%fd108, %fd103, %fd102;
$L__BB2_7:
	abs.f64 	%fd104, %fd108;
	setp.eq.f64 	%p7, %fd104, 0d7FF0000000000000;
	fma.rn.f64 	%fd105, %fd108, %fd5, %fd108;
	selp.f64 	%fd106, %fd108, %fd105, %p7;
	st.param.f64 	[func_retval0], %fd106;
	ret;

}


// ===== COMPILED SASS (sm_100) =====

	.target	sm_100

	.elftype	@"ET_EXEC"


//--------------------- .note.nv.tkinfo           --------------------------
	.section	.note.nv.tkinfo,"",@"SHT_NOTE"
	.sectionflags	@"SHF_NOTE_NV_TKINFO"
	.tkinfo
        /*0018*/ 	.word	0x00000002
        /*0030*/ 	.string	""
        /*0030*/ 	.string	"ptxas"
        /*0030*/ 	.string	"Cuda compilation tools, release 13.0, V13.0.88"
        /*0030*/ 	.string	"Build cuda_13.0.r13.0/compiler.36424714_0"
        /*0030*/ 	.string	"-arch sm_100 -m 64 "



//--------------------- .note.nv.cuinfo           --------------------------
	.section	.note.nv.cuinfo,"",@"SHT_NOTE"
	.sectionflags	@"SHF_NOTE_NV_CUINFO"
        /*0018*/ 	.short	0x0002
        /*001a*/ 	.short	0x0064
        /*001c*/ 	.short	0x0082
	.zero		2


//--------------------- .nv.info                  --------------------------
	.section	.nv.info,"",@"SHT_CUDA_INFO"
	.align	4


	//----- nvinfo : EIATTR_REGCOUNT
	.align		4
        /*0000*/ 	.byte	0x04, 0x2f
        /*0002*/ 	.short	(.L_3 - .L_2)
	.align		4
.L_2:
        /*0004*/ 	.word	index@(_Z18burningship_kernelPhiidddii)
        /*0008*/ 	.word	0x00000020


	//----- nvinfo : EIATTR_FRAME_SIZE
	.align		4
.L_3:
        /*000c*/ 	.byte	0x04, 0x11
        /*000e*/ 	.short	(.L_5 - .L_4)
	.align		4
.L_4:
        /*0010*/ 	.word	index@($_Z18burningship_kernelPhiidddii$__internal_trig_reduction_slowpathd)
        /*0014*/ 	.word	0x00000028


	//----- nvinfo : EIATTR_FRAME_SIZE
	.align		4
.L_5:
        /*0018*/ 	.byte	0x04, 0x11
        /*001a*/ 	.short	(.L_7 - .L_6)
	.align		4
.L_6:
        /*001c*/ 	.word	index@($_Z18burningship_kernelPhiidddii$__internal_accurate_pow)
        /*0020*/ 	.word	0x00000028


	//----- nvinfo : EIATTR_FRAME_SIZE
	.align		4
.L_7:
        /*0024*/ 	.byte	0x04, 0x11
        /*0026*/ 	.short	(.L_9 - .L_8)
	.align		4
.L_8:
        /*0028*/ 	.word	index@($__internal_0_$__cuda_sm20_div_rn_f64_full)
        /*002c*/ 	.word	0x00000028


	//----- nvinfo : EIATTR_FRAME_SIZE
	.align		4
.L_9:
        /*0030*/ 	.byte	0x04, 0x11
        /*0032*/ 	.short	(.L_11 - .L_10)
	.align		4
.L_10:
        /*0034*/ 	.word	index@(_Z18burningship_kernelPhiidddii)
        /*0038*/ 	.word	0x00000028


	//----- nvinfo : EIATTR_MIN_STACK_SIZE
	.align		4
.L_11:
        /*003c*/ 	.byte	0x04, 0x12
        /*003e*/ 	.short	(.L_13 - .L_12)
	.align		4
.L_12:
        /*0040*/ 	.word	index@(_Z18burningship_kernelPhiidddii)
        /*0044*/ 	.word	0x00000028
.L_13:


//--------------------- .nv.compat                --------------------------
	.section	.nv.compat,"",@"SHT_CUDA_COMPAT_INFO"
	.align	4
        /*0000*/ 	.byte	0x02, 0x09, 0x00, 0x00, 0x02, 0x02, 0x01, 0x00, 0x02, 0x05, 0x05, 0x00, 0x03, 0x07, 0x01, 0x01
        /*0010*/ 	.byte	0x02, 0x03, 0x00, 0x00, 0x02, 0x06, 0x01, 0x00, 0x04, 0x0b, 0x08, 0x00, 0x01, 0x00, 0x00, 0x00
        /*0020*/ 	.byte	0x00, 0x00, 0x00, 0x00


//--------------------- .nv.info._Z18burningship_kernelPhiidddii --------------------------
	.section	.nv.info._Z18burningship_kernelPhiidddii,"",@"SHT_CUDA_INFO"
	.sectionflags	@""
	.align	4


	//----- nvinfo : EIATTR_CUDA_API_VERSION
	.align		4
        /*0000*/ 	.byte	0x04, 0x37
        /*0002*/ 	.short	(.L_15 - .L_14)
.L_14:
        /*0004*/ 	.word	0x00000082


	//----- nvinfo : EIATTR_KPARAM_INFO
	.align		4
.L_15:
        /*0008*/ 	.byte	0x04, 0x17
        /*000a*/ 	.short	(.L_17 - .L_16)
.L_16:
        /*000c*/ 	.word	0x00000000
        /*0010*/ 	.short	0x0007
        /*0012*/ 	.short	0x002c
        /*0014*/ 	.byte	0x00, 0xf0, 0x11, 0x00


	//----- nvinfo : EIATTR_KPARAM_INFO
	.align		4
.L_17:
        /*0018*/ 	.byte	0x04, 0x17
        /*001a*/ 	.short	(.L_19 - .L_18)
.L_18:
        /*001c*/ 	.word	0x00000000
        /*0020*/ 	.short	0x0006
        /*0022*/ 	.short	0x0028
        /*0024*/ 	.byte	0x00, 0xf0, 0x11, 0x00


	//----- nvinfo : EIATTR_KPARAM_INFO
	.align		4
.L_19:
        /*0028*/ 	.byte	0x04, 0x17
        /*002a*/ 	.short	(.L_21 - .L_20)
.L_20:
        /*002c*/ 	.word	0x00000000
        /*0030*/ 	.short	0x0005
        /*0032*/ 	.short	0x0020
        /*0034*/ 	.byte	0x00, 0xf0, 0x21, 0x00


	//----- nvinfo : EIATTR_KPARAM_INFO
	.align		4
.L_21:
        /*0038*/ 	.byte	0x04, 0x17
        /*003a*/ 	.short	(.L_23 - .L_22)
.L_22:
        /*003c*/ 	.word	0x00000000
        /*0040*/ 	.short	0x0004
        /*0042*/ 	.short	0x0018
        /*0044*/ 	.byte	0x00, 0xf0, 0x21, 0x00


	//----- nvinfo : EIATTR_KPARAM_INFO
	.align		4
.L_23:
        /*0048*/ 	.byte	0x04, 0x17
        /*004a*/ 	.short	(.L_25 - .L_24)
.L_24:
        /*004c*/ 	.word	0x00000000
        /*0050*/ 	.short	0x0003
        /*0052*/ 	.short	0x0010
        /*0054*/ 	.byte	0x00, 0xf0, 0x21, 0x00


	//----- nvinfo : EIATTR_KPARAM_INFO
	.align		4
.L_25:
        /*0058*/ 	.byte	0x04, 0x17
        /*005a*/ 	.short	(.L_27 - .L_26)
.L_26:
        /*005c*/ 	.word	0x00000000
        /*0060*/ 	.short	0x0002
        /*0062*/ 	.short	0x000c
        /*0064*/ 	.byte	0x00, 0xf0, 0x11, 0x00


	//----- nvinfo : EIATTR_KPARAM_INFO
	.align		4
.L_27:
        /*0068*/ 	.byte	0x04, 0x17
        /*006a*/ 	.short	(.L_29 - .L_28)
.L_28:
        /*006c*/ 	.word	0x00000000
        /*0070*/ 	.short	0x0001
        /*0072*/ 	.short	0x0008
        /*0074*/ 	.byte	0x00, 0xf0, 0x11, 0x00


	//----- nvinfo : EIATTR_KPARAM_INFO
	.align		4
.L_29:
        /*0078*/ 	.byte	0x04, 0x17
        /*007a*/ 	.short	(.L_31 - .L_30)
.L_30:
        /*007c*/ 	.word	0x00000000
        /*0080*/ 	.short	0x0000
        /*0082*/ 	.short	0x0000
        /*0084*/ 	.byte	0x00, 0xf5, 0x21, 0x00


	//----- nvinfo : EIATTR_SPARSE_MMA_MASK
	.align		4
.L_31:
        /*0088*/ 	.byte	0x03, 0x50
        /*008a*/ 	.short	0x0000


	//----- nvinfo : EIATTR_MAXREG_COUNT
	.align		4
        /*008c*/ 	.byte	0x03, 0x1b
        /*008e*/ 	.short	0x00ff


	//----- nvinfo : EIATTR_MERCURY_ISA_VERSION
	.align		4
        /*0090*/ 	.byte	0x03, 0x5f
        /*0092*/ 	.short	0x0101


	//----- nvinfo : EIATTR_VRC_CTA_INIT_COUNT
	.align		4
        /*0094*/ 	.byte	0x02, 0x4a
	.zero		1
	.zero		1


	//----- nvinfo : EIATTR_EXIT_INSTR_OFFSETS
	.align		4
        /*0098*/ 	.byte	0x04, 0x1c
        /*009a*/ 	.short	(.L_33 - .L_32)


	//   ....[0]....
.L_32:
        /*009c*/ 	.word	0x000000d0


	//   ....[1]....
        /*00a0*/ 	.word	0x00006610


	//----- nvinfo : EIATTR_INDIRECT_BRANCH_TARGETS
	.align		4
.L_33:
        /*00a4*/ 	.byte	0x04, 0x34
        /*00a6*/ 	.short	(.L_35 - .L_34)


	//   ....[0]....
.L_34:
        /*00a8*/ 	.word	.L_x_112@srel
        /*00ac*/ 	.short	0x0
        /*00ae*/ 	.short	0x0
        /*00b0*/ 	.word	0x5
        /*00b4*/ 	.word	.L_x_113@srel
        /*00b8*/ 	.word	.L_x_114@srel
        /*00bc*/ 	.word	.L_x_115@srel
        /*00c0*/ 	.word	.L_x_116@srel
        /*00c4*/ 	.word	.L_x_114@srel


	//   ....[1]....
        /*00c8*/ 	.word	.L_x_118@srel
        /*00cc*/ 	.short	0x0
        /*00ce*/ 	.short	0x0
        /*00d0*/ 	.word	0x3
        /*00d4*/ 	.word	.L_x_119@srel
        /*00d8*/ 	.word	.L_x_120@srel
        /*00dc*/ 	.word	.L_x_114@srel


	//   ....[2]....
        /*00e0*/ 	.word	.L_x_122@srel
        /*00e4*/ 	.short	0x0
        /*00e6*/ 	.short	0x0
        /*00e8*/ 	.word	0x3
        /*00ec*/ 	.word	.L_x_123@srel
        /*00f0*/ 	.word	.L_x_124@srel
        /*00f4*/ 	.word	.L_x_114@srel


	//----- nvinfo : EIATTR_CRS_STACK_SIZE
	.align		4
.L_35:
        /*00f8*/ 	.byte	0x04, 0x1e
        /*00fa*/ 	.short	(.L_37 - .L_36)
.L_36:
        /*00fc*/ 	.word	0x00000000


	//----- nvinfo : EIATTR_CBANK_PARAM_SIZE
	.align		4
.L_37:
        /*0100*/ 	.byte	0x03, 0x19
        /*0102*/ 	.short	0x0030


	//----- nvinfo : EIATTR_PARAM_CBANK
	.align		4
        /*0104*/ 	.byte	0x04, 0x0a
        /*0106*/ 	.short	(.L_39 - .L_38)
	.align		4
.L_38:
        /*0108*/ 	.word	index@(.nv.constant0._Z18burningship_kernelPhiidddii)
        /*010c*/ 	.short	0x0380
        /*010e*/ 	.short	0x0030


	//----- nvinfo : EIATTR_SW_WAR
	.align		4
.L_39:
        /*0110*/ 	.byte	0x04, 0x36
        /*0112*/ 	.short	(.L_41 - .L_40)
.L_40:
        /*0114*/ 	.word	0x00000008
.L_41:


//--------------------- .nv.callgraph             --------------------------
	.section	.nv.callgraph,"",@"SHT_CUDA_CALLGRAPH"
	.align	4
	.sectionentsize	8
	.align		4
        /*0000*/ 	.word	0x00000000
	.align		4
        /*0004*/ 	.word	0xffffffff
	.align		4
        /*0008*/ 	.word	0x00000000
	.align		4
        /*000c*/ 	.word	0xfffffffe
	.align		4
        /*0010*/ 	.word	0x00000000
	.align		4
        /*0014*/ 	.word	0xfffffffd
	.align		4
        /*0018*/ 	.word	0x00000000
	.align		4
        /*001c*/ 	.word	0xfffffffc


//--------------------- .nv.constant4             --------------------------
	.section	.nv.constant4,"a",@progbits
	.align	8
	.align		8
.nv.constant4:
        /*0000*/ 	.dword	__cudart_i2opi_d
	.align		8
        /*0008*/ 	.dword	__cudart_sin_cos_coeffs


//--------------------- .nv.constant2._Z18burningship_kernelPhiidddii --------------------------
	.section	.nv.constant2._Z18burningship_kernelPhiidddii,"a",@progbits
	.sectionflags	@""
	.align	4
.nv.constant2._Z18burningship_kernelPhiidddii:
        /*0000*/ 	.byte	0xf0, 0x20, 0x00, 0x00, 0x10, 0x5b, 0x00, 0x00, 0x90, 0x2d, 0x00, 0x00, 0xc0, 0x13, 0x00, 0x00
        /*0010*/ 	.byte	0x10, 0x5b, 0x00, 0x00, 0x30, 0x47, 0x00, 0x00, 0x90, 0x3a, 0x00, 0x00, 0x10, 0x5b, 0x00, 0x00
        /*0020*/ 	.byte	0x90, 0x61, 0x00, 0x00, 0x50, 0x54, 0x00, 0x00, 0x10, 0x5b, 0x00, 0x00


//--------------------- .text._Z18burningship_kernelPhiidddii --------------------------
	.section	.text._Z18burningship_kernelPhiidddii,"ax",@progbits
	.align	128
        .global         _Z18burningship_kernelPhiidddii
        .type           _Z18burningship_kernelPhiidddii,@function
        .size           _Z18burningship_kernelPhiidddii,(.L_x_128 - _Z18burningship_kernelPhiidddii)
        .other          _Z18burningship_kernelPhiidddii,@"STO_CUDA_ENTRY STV_DEFAULT"
_Z18burningship_kernelPhiidddii:
.text._Z18burningship_kernelPhiidddii:
[----:B------:R-:W0:Y:S01]  /*0000*/  LDC R1, c[0x0][0x37c] ;  /* 0x0000df00ff017b82 */ /* 0x000e220000000800 */
[----:B------:R-:W1:Y:S07]  /*0010*/  S2R R3, SR_TID.Y ;  /* 0x0000000000037919 */ /* 0x000e6e0000002200 */
[----:B------:R-:W2:Y:S01]  /*0020*/  LDC R23, c[0x0][0x360] ;  /* 0x0000d800ff177b82 */ /* 0x000ea20000000800 */
[----:B------:R-:W3:Y:S01]  /*0030*/  LDCU.64 UR6, c[0x0][0x388] ;  /* 0x00007100ff0677ac */ /* 0x000ee20008000a00 */
[----:B0-----:R-:W-:Y:S01]  /*0040*/  VIADD R1, R1, 0xffffffd8 ;  /* 0xffffffd801017836 */ /* 0x001fe20000000000 */
[----:B------:R-:W2:Y:S05]  /*0050*/  S2R R2, SR_TID.X ;  /* 0x0000000000027919 */ /* 0x000eaa0000002100 */
[----:B------:R-:W1:Y:S08]  /*0060*/  S2UR UR5, SR_CTAID.Y ;  /* 0x00000000000579c3 */ /* 0x000e700000002600 */
[----:B------:R-:W1:Y:S08]  /*0070*/  LDC R0, c[0x0][0x364] ;  /* 0x0000d900ff007b82 */ /* 0x000e700000000800 */
[----:B------:R-:W2:Y:S01]  /*0080*/  S2UR UR4, SR_CTAID.X ;  /* 0x00000000000479c3 */ /* 0x000ea20000002500 */
[----:B-1----:R-:W-:-:S05]  /*0090*/  IMAD R0, R0, UR5, R3 ;  /* 0x0000000500007c24 */ /* 0x002fca000f8e0203 */
[----:B---3--:R-:W-:Y:S01]  /*00a0*/  ISETP.GE.U32.AND P0, PT, R0, UR7, PT ;  /* 0x0000000700007c0c */ /* 0x008fe2000bf06070 */
[----:B--2---:R-:W-:-:S05]  /*00b0*/  IMAD R23, R23, UR4, R2 ;  /* 0x0000000417177c24 */ /* 0x004fca000f8e0202 */
[----:B------:R-:W-:-:S13]  /*00c0*/  ISETP.GE.U32.OR P0, PT, R23, UR6, P0 ;  /* 0x0000000617007c0c */ /* 0x000fda0008706470 */
[----:B------:R-:W-:Y:S05]  /*00d0*/  @P0 EXIT ;  /* 0x000000000000094d */ /* 0x000fea0003800000 */
[----:B------:R-:W0:Y:S01]  /*00e0*/  I2F.F64 R14, UR6 ;  /* 0x00000006000e7d12 */ /* 0x000e220008201c00 */
[----:B------:R-:W-:Y:S01]  /*00f0*/  IMAD.MOV.U32 R4, RZ, RZ, 0x1 ;  /* 0x00000001ff047424 */ /* 0x000fe200078e00ff */
[----:B------:R-:W1:Y:S01]  /*0100*/  LDCU.64 UR4, c[0x0][0x3a0] ;  /* 0x00007400ff0477ac */ /* 0x000e620008000a00 */
[----:B------:R-:W-:Y:S05]  /*0110*/  BSSY.RECONVERGENT B0, `(.L_x_0) ;  /* 0x0000017000007945 */ /* 0x000fea0003800200 */
[----:B------:R-:W2:Y:S08]  /*0120*/  I2F.F64.U32 R2, R23 ;  /* 0x0000001700027312 */ /* 0x000eb00000201800 */
[----:B0-----:R-:W0:Y:S01]  /*0130*/  MUFU.RCP64H R5, R15 ;  /* 0x0000000f00057308 */ /* 0x001e220000001800 */
[----:B--2---:R-:W-:-:S08]  /*0140*/  DFMA R2, R14, -0.5, R2 ;  /* 0xbfe000000e02782b */ /* 0x004fd00000000002 */
[----:B-1----:R-:W-:Y:S02]  /*0150*/  DMUL R8, R2, UR4 ;  /* 0x0000000402087c28 */ /* 0x002fe40008000000 */
[----:B0-----:R-:W-:-:S08]  /*0160*/  DFMA R6, -R14, R4, 1 ;  /* 0x3ff000000e06742b */ /* 0x001fd00000000104 */
[----:B------:R-:W-:Y:S01]  /*0170*/  DFMA R6, R6, R6, R6 ;  /* 0x000000060606722b */ /* 0x000fe20000000006 */
[----:B------:R-:W-:-:S07]  /*0180*/  FSETP.GEU.AND P1, PT, |R9|, 6.5827683646048100446e-37, PT ;  /* 0x036000000900780b */ /* 0x000fce0003f2e200 */
[----:B------:R-:W-:-:S08]  /*0190*/  DFMA R6, R4, R6, R4 ;  /* 0x000000060406722b */ /* 0x000fd00000000004 */
[----:B------:R-:W-:-:S08]  /*01a0*/  DFMA R4, -R14, R6, 1 ;  /* 0x3ff000000e04742b */ /* 0x000fd00000000106 */
[----:B------:R-:W-:-:S08]  /*01b0*/  DFMA R4, R6, R4, R6 ;  /* 0x000000040604722b */ /* 0x000fd00000000006 */
[----:B------:R-:W-:-:S08]  /*01c0*/  DMUL R18, R8, R4 ;  /* 0x0000000408127228 */ /* 0x000fd00000000000 */
[----:B------:R-:W-:-:S08]  /*01d0*/  DFMA R2, -R14, R18, R8 ;  /* 0x000000120e02722b */ /* 0x000fd00000000108 */
[----:B------:R-:W-:-:S10]  /*01e0*/  DFMA R18, R4, R2, R18 ;  /* 0x000000020412722b */ /* 0x000fd40000000012 */
[----:B------:R-:W-:-:S05]  /*01f0*/  FFMA R2, RZ, R15, R19 ;  /* 0x0000000fff027223 */ /* 0x000fca0000000013 */
[----:B------:R-:W-:-:S13]  /*0200*/  FSETP.GT.AND P0, PT, |R2|, 1.469367938527859385e-39, PT ;  /* 0x001000000200780b */ /* 0x000fda0003f04200 */
[----:B------:R-:W-:Y:S05]  /*0210*/  @P0 BRA P1, `(.L_x_1) ;  /* 0x0000000000180947 */ /* 0x000fea0000800000 */
[----:B------:R-:W-:Y:S01]  /*0220*/  IMAD.MOV.U32 R6, RZ, RZ, R14 ;  /* 0x000000ffff067224 */ /* 0x000fe200078e000e */
[----:B------:R-:W-:Y:S01]  /*0230*/  MOV R20, 0x260 ;  /* 0x0000026000147802 */ /* 0x000fe20000000f00 */
[----:B------:R-:W-:-:S07]  /*0240*/  IMAD.MOV.U32 R7, RZ, RZ, R15 ;  /* 0x000000ffff077224 */ /* 0x000fce00078e000f */
[----:B------:R-:W-:Y:S05]  /*0250*/  CALL.REL.NOINC `($__internal_0_$__cuda_sm20_div_rn_f64_full) ;  /* 0x0000006000f07944 */ /* 0x000fea0003c00000 */
[----:B------:R-:W-:Y:S02]  /*0260*/  IMAD.MOV.U32 R18, RZ, RZ, R2 ;  /* 0x000000ffff127224 */ /* 0x000fe400078e0002 */
[----:B------:R-:W-:-:S07]  /*0270*/  IMAD.MOV.U32 R19, RZ, RZ, R3 ;  /* 0x000000ffff137224 */ /* 0x000fce00078e0003 */
.L_x_1:
[----:B------:R-:W-:Y:S05]  /*0280*/  BSYNC.RECONVERGENT B0 ;  /* 0x0000000000007941 */ /* 0x000fea0003800200 */
.L_x_0:
[----:B------:R-:W0:Y:S01]  /*0290*/  MUFU.RCP64H R7, R15 ;  /* 0x0000000f00077308 */ /* 0x000e220000001800 */
[----:B------:R-:W1:Y:S01]  /*02a0*/  LDCU UR4, c[0x0][0x38c] ;  /* 0x00007180ff0477ac */ /* 0x000e620008000800 */
[----:B------:R-:W-:Y:S01]  /*02b0*/  IMAD.MOV.U32 R6, RZ, RZ, 0x1 ;  /* 0x00000001ff067424 */ /* 0x000fe200078e00ff */
[----:B------:R-:W-:Y:S05]  /*02c0*/  BSSY.RECONVERGENT B0, `(.L_x_2) ;  /* 0x0000018000007945 */ /* 0x000fea0003800200 */
[----:B------:R-:W-:Y:S01]  /*02d0*/  I2F.F64.U32 R2, R0 ;  /* 0x0000000000027312 */ /* 0x000fe20000201800 */
[----:B0-----:R-:W-:-:S07]  /*02e0*/  DFMA R8, -R14, R6, 1 ;  /* 0x3ff000000e08742b */ /* 0x001fce0000000106 */
[----:B-1----:R-:W0:Y:S01]  /*02f0*/  I2F.F64 R4, UR4 ;  /* 0x0000000400047d12 */ /* 0x002e220008201c00 */
[----:B------:R-:W1:Y:S01]  /*0300*/  LDCU.64 UR4, c[0x0][0x3a0] ;  /* 0x00007400ff0477ac */ /* 0x000e620008000a00 */
[----:B------:R-:W-:-:S08]  /*0310*/  DFMA R8, R8, R8, R8 ;  /* 0x000000080808722b */ /* 0x000fd00000000008 */
[----:B------:R-:W-:Y:S02]  /*0320*/  DFMA R6, R6, R8, R6 ;  /* 0x000000080606722b */ /* 0x000fe40000000006 */
[----:B0-----:R-:W-:-:S06]  /*0330*/  DFMA R2, R4, -0.5, R2 ;  /* 0xbfe000000402782b */ /* 0x001fcc0000000002 */
[----:B------:R-:W-:Y:S02]  /*0340*/  DFMA R4, -R14, R6, 1 ;  /* 0x3ff000000e04742b */ /* 0x000fe40000000106 */
[----:B-1----:R-:W-:Y:S01]  /*0350*/  DMUL R8, R2, UR4 ;  /* 0x0000000402087c28 */ /* 0x002fe20008000000 */
[----:B------:R-:W0:Y:S05]  /*0360*/  LDCU.64 UR4, c[0x0][0x390] ;  /* 0x00007200ff0477ac */ /* 0x000e2a0008000a00 */
[----:B------:R-:W-:-:S04]  /*0370*/  DFMA R6, R6, R4, R6 ;  /* 0x000000040606722b */ /* 0x000fc80000000006 */
[----:B------:R-:W-:-:S04]  /*0380*/  FSETP.GEU.AND P1, PT, |R9|, 6.5827683646048100446e-37, PT ;  /* 0x036000000900780b */ /* 0x000fc80003f2e200 */
[----:B------:R-:W-:Y:S02]  /*0390*/  DMUL R2, R6, R8 ;  /* 0x0000000806027228 */ /* 0x000fe40000000000 */
[----:B0-----:R-:W-:-:S06]  /*03a0*/  DADD R18, R18, UR4 ;  /* 0x0000000412127e29 */ /* 0x001fcc0008000000 */
        /* <DEDUP_REMOVED lines=9> */
.L_x_3:
[----:B------:R-:W-:Y:S05]  /*0440*/  BSYNC.RECONVERGENT B0 ;  /* 0x0000000000007941 */ /* 0x000fea0003800200 */
.L_x_2:
[----:B------:R-:W0:Y:S01]  /*0450*/  LDCU UR6, c[0x0][0x3a8] ;  /* 0x00007500ff0677ac */ /* 0x000e220008000800 */
[----:B------:R-:W-:Y:S02]  /*0460*/  CS2R R12, SRZ ;  /* 0x00000000000c7805 */ /* 0x000fe4000001ff00 */
[----:B------:R-:W-:Y:S01]  /*0470*/  CS2R R4, SRZ ;  /* 0x0000000000047805 */ /* 0x000fe2000001ff00 */
[----:B------:R-:W1:Y:S01]  /*0480*/  LDCU.64 UR4, c[0x0][0x398] ;  /* 0x00007300ff0477ac */ /* 0x000e620008000a00 */
[----:B0-----:R-:W-:Y:S01]  /*0490*/  UISETP.GE.AND UP0, UPT, UR6, 0x1, UPT ;  /* 0x000000010600788c */ /* 0x001fe2000bf06270 */
[----:B-1----:R-:W-:Y:S01]  /*04a0*/  DADD R6, R2, UR4 ;  /* 0x0000000402067e29 */ /* 0x002fe20008000000 */
[----:B------:R-:W-:-:S07]  /*04b0*/  IMAD.MOV.U32 R2, RZ, RZ, RZ ;  /* 0x000000ffff027224 */ /* 0x000fce00078e00ff */
[----:B------:R-:W-:Y:S05]  /*04c0*/  BRA.U !UP0, `(.L_x_4) ;  /* 0x0000000108947547 */ /* 0x000fea000b800000 */
[----:B------:R-:W-:Y:S01]  /*04d0*/  BSSY.RECONVERGENT B0, `(.L_x_4) ;  /* 0x0000024000007945 */ /* 0x000fe20003800200 */
[----:B------:R-:W-:Y:S01]  /*04e0*/  IMAD.MOV.U32 R14, RZ, RZ, RZ ;  /* 0x000000ffff0e7224 */ /* 0x000fe200078e00ff */
[----:B------:R-:W-:Y:S01]  /*04f0*/  CS2R R8, SRZ ;  /* 0x0000000000087805 */ /* 0x000fe2000001ff00 */
[----:B------:R-:W-:Y:S01]  /*0500*/  IMAD.MOV.U32 R3, RZ, RZ, RZ ;  /* 0x000000ffff037224 */ /* 0x000fe200078e00ff */
[----:B------:R-:W-:Y:S02]  /*0510*/  CS2R R10, SRZ ;  /* 0x00000000000a7805 */ /* 0x000fe4000001ff00 */
[----:B------:R-:W-:Y:S02]  /*0520*/  CS2R R4, SRZ ;  /* 0x0000000000047805 */ /* 0x000fe4000001ff00 */
[----:B------:R-:W-:Y:S01]  /*0530*/  CS2R R12, SRZ ;  /* 0x00000000000c7805 */ /* 0x000fe2000001ff00 */
[----:B------:R-:W0:Y:S06]  /*0540*/  LDCU UR7, c[0x0][0x3a8] ;  /* 0x00007500ff0777ac */ /* 0x000e2c0008000800 */
.L_x_6:
[----:B------:R-:W-:Y:S01]  /*0550*/  DMUL R16, R4, R4 ;  /* 0x0000000404107228 */ /* 0x000fe20000000000 */
[----:B------:R-:W1:Y:S01]  /*0560*/  LDCU UR6, c[0x0][0x3a8] ;  /* 0x00007500ff0677ac */ /* 0x000e620008000800 */
[----:B------:R-:W-:Y:S01]  /*0570*/  DADD R20, |R12|, |R12| ;  /* 0x000000000c147229 */ /* 0x000fe2000000060c */
[----:B------:R-:W-:Y:S01]  /*0580*/  UMOV UR4, 0xd9d7bdbb ;  /* 0xd9d7bdbb00047882 */ /* 0x000fe20000000000 */
[----:B------:R-:W-:-:S04]  /*0590*/  UMOV UR5, 0x3ddb7cdf ;  /* 0x3ddb7cdf00057882 */ /* 0x000fc80000000000 */
[----:B------:R-:W-:Y:S02]  /*05a0*/  DFMA R16, R12, R12, -R16 ;  /* 0x0000000c0c10722b */ /* 0x000fe40000000810 */
[----:B------:R-:W-:-:S06]  /*05b0*/  DFMA R4, R20, |R4|, R6 ;  /* 0x400000041404722b */ /* 0x000fcc0000000006 */
[----:B------:R-:W-:Y:S02]  /*05c0*/  DADD R12, R18, R16 ;  /* 0x00000000120c7229 */ /* 0x000fe40000000010 */
[----:B------:R-:W-:Y:S01]  /*05d0*/  DADD R20, R4, -R8 ;  /* 0x0000000004147229 */ /* 0x000fe20000000808 */
[----:B-1----:R-:W-:-:S05]  /*05e0*/  IMAD.U32 R2, RZ, RZ, UR6 ;  /* 0x00000006ff027e24 */ /* 0x002fca000f8e00ff */
[----:B------:R-:W-:Y:S02]  /*05f0*/  DADD R16, R12, -R10 ;  /* 0x000000000c107229 */ /* 0x000fe4000000080a */
[----:B------:R-:W-:-:S06]  /*0600*/  DSETP.GEU.AND P0, PT, |R20|, UR4, PT ;  /* 0x0000000414007e2a */ /* 0x000fcc000bf0e200 */
[----:B------:R-:W-:-:S14]  /*0610*/  DSETP.LT.AND P1, PT, |R16|, UR4, PT ;  /* 0x0000000410007e2a */ /* 0x000fdc000bf21200 */
[----:B------:R-:W-:Y:S05]  /*0620*/  @!P0 BRA P1, `(.L_x_5) ;  /* 0x0000000000388947 */ /* 0x000fea0000800000 */
[----:B------:R-:W-:Y:S01]  /*0630*/  DMUL R16, R4, R4 ;  /* 0x0000000404107228 */ /* 0x000fe20000000000 */
[----:B------:R-:W-:Y:S02]  /*0640*/  VIADD R2, R3, 0x1 ;  /* 0x0000000103027836 */ /* 0x000fe40000000000 */
[----:B------:R-:W-:Y:S02]  /*0650*/  VIADD R14, R14, 0x1 ;  /* 0x000000010e0e7836 */ /* 0x000fe40000000000 */
[----:B------:R-:W-:Y:S01]  /*0660*/  IMAD.MOV.U32 R3, RZ, RZ, R2 ;  /* 0x000000ffff037224 */ /* 0x000fe200078e0002 */
[----:B0-----:R-:W-:Y:S02]  /*0670*/  ISETP.GE.AND P1, PT, R2, UR7, PT ;  /* 0x0000000702007c0c */ /* 0x001fe4000bf26270 */
[----:B------:R-:W-:Y:S01]  /*0680*/  DFMA R16, R12, R12, R16 ;  /* 0x0000000c0c10722b */ /* 0x000fe20000000010 */
[----:B------:R-:W-:-:S04]  /*0690*/  ISETP.NE.AND P0, PT, R14, 0x14, PT ;  /* 0x000000140e00780c */ /* 0x000fc80003f05270 */
[----:B------:R-:W-:Y:S02]  /*06a0*/  FSEL R11, R13, R11, !P0 ;  /* 0x0000000b0d0b7208 */ /* 0x000fe40004000000 */
[----:B------:R-:W-:Y:S01]  /*06b0*/  FSEL R10, R12, R10, !P0 ;  /* 0x0000000a0c0a7208 */ /* 0x000fe20004000000 */
[----:B------:R-:W-:Y:S01]  /*06c0*/  DSETP.LE.AND P2, PT, R16, 256, PT ;  /* 0x407000001000742a */ /* 0x000fe20003f43000 */
[----:B------:R-:W-:Y:S02]  /*06d0*/  FSEL R9, R5, R9, !P0 ;  /* 0x0000000905097208 */ /* 0x000fe40004000000 */
[----:B------:R-:W-:Y:S02]  /*06e0*/  FSEL R8, R4, R8, !P0 ;  /* 0x0000000804087208 */ /* 0x000fe40004000000 */
[----:B------:R-:W-:-:S09]  /*06f0*/  SEL R14, R14, RZ, P0 ;  /* 0x000000ff0e0e7207 */ /* 0x000fd20000000000 */
[----:B------:R-:W-:Y:S05]  /*0700*/  @!P1 BRA P2, `(.L_x_6) ;  /* 0xfffffffc00909947 */ /* 0x000fea000103ffff */
.L_x_5:
[----:B0-----:R-:W-:Y:S05]  /*0710*/  BSYNC.RECONVERGENT B0 ;  /* 0x0000000000007941 */ /* 0x001fea0003800200 */
.L_x_4:
[----:B------:R-:W0:Y:S01]  /*0720*/  LDCU UR5, c[0x0][0x388] ;  /* 0x00007100ff0577ac */ /* 0x000e220008000800 */
[----:B------:R-:W-:Y:S01]  /*0730*/  BSSY.RECONVERGENT B0, `(.L_x_7) ;  /* 0x00005eb000007945 */ /* 0x000fe20003800200 */
[----:B------:R-:W1:Y:S01]  /*0740*/  LDCU UR4, c[0x0][0x3a8] ;  /* 0x00007500ff0477ac */ /* 0x000e620008000800 */
[----:B------:R-:W2:Y:S01]  /*0750*/  LDCU.64 UR8, c[0x0][0x380] ;  /* 0x00007000ff0877ac */ /* 0x000ea20008000a00 */
[----:B------:R-:W3:Y:S01]  /*0760*/  LDCU.64 UR6, c[0x0][0x358] ;  /* 0x00006b00ff0677ac */ /* 0x000ee20008000a00 */
[----:B0-----:R-:W-:Y:S01]  /*0770*/  IMAD R0, R0, UR5, R23 ;  /* 0x0000000500007c24 */ /* 0x001fe2000f8e0217 */
[----:B-1----:R-:W-:-:S04]  /*0780*/  ISETP.NE.AND P0, PT, R2, UR4, PT ;  /* 0x0000000402007c0c */ /* 0x002fc8000bf05270 */
[----:B--2---:R-:W-:-:S05]  /*0790*/  LEA R14, P1, R0, UR8, 0x2 ;  /* 0x00000008000e7c11 */ /* 0x004fca000f8210ff */
[----:B------:R-:W-:-:S05]  /*07a0*/  IMAD.X R15, RZ, RZ, UR9, P1 ;  /* 0x00000009ff0f7e24 */ /* 0x000fca00088e06ff */
[----:B---3--:R0:W-:Y:S04]  /*07b0*/  @!P0 STG.E.U8 desc[UR6][R14.64+0x2], RZ ;  /* 0x000002ff0e008986 */ /* 0x0081e8000c101106 */
[----:B------:R0:W-:Y:S04]  /*07c0*/  @!P0 STG.E.U8 desc[UR6][R14.64+0x1], RZ ;  /* 0x000001ff0e008986 */ /* 0x0001e8000c101106 */
[----:B------:R0:W-:Y:S01]  /*07d0*/  @!P0 STG.E.U8 desc[UR6][R14.64], RZ ;  /* 0x000000ff0e008986 */ /* 0x0001e2000c101106 */
[----:B------:R-:W-:Y:S05]  /*07e0*/  @!P0 BRA `(.L_x_8) ;  /* 0x0000005c007c8947 */ /* 0x000fea0003800000 */
[----:B------:R-:W-:Y:S01]  /*07f0*/  DMUL R4, R4, R4 ;  /* 0x0000000404047228 */ /* 0x000fe20000000000 */
[----:B------:R-:W-:Y:S07]  /*0800*/  BSSY.RECONVERGENT B1, `(.L_x_9) ;  /* 0x0000054000017945 */ /* 0x000fee0003800200 */
[----:B------:R-:W-:-:S10]  /*0810*/  DFMA R4, R12, R12, R4 ;  /* 0x0000000c0c04722b */ /* 0x000fd40000000004 */
[----:B------:R-:W-:Y:S01]  /*0820*/  ISETP.GT.AND P0, PT, R5, 0xfffff, PT ;  /* 0x000fffff0500780c */ /* 0x000fe20003f04270 */
[----:B------:R-:W-:Y:S02]  /*0830*/  IMAD.MOV.U32 R6, RZ, RZ, R4 ;  /* 0x000000ffff067224 */ /* 0x000fe400078e0004 */
[--C-:B------:R-:W-:Y:S02]  /*0840*/  IMAD.MOV.U32 R7, RZ, RZ, R5.reuse ;  /* 0x000000ffff077224 */ /* 0x100fe400078e0005 */
[----:B------:R-:W-:-:S08]  /*0850*/  IMAD.MOV.U32 R3, RZ, RZ, R5 ;  /* 0x000000ffff037224 */ /* 0x000fd000078e0005 */
[----:B------:R-:W-:-:S10]  /*0860*/  @!P0 DMUL R6, R6, 1.80143985094819840000e+16 ;  /* 0x4350000006068828 */ /* 0x000fd40000000000 */
[----:B------:R-:W-:Y:S02]  /*0870*/  @!P0 IMAD.MOV.U32 R3, RZ, RZ, R7 ;  /* 0x000000ffff038224 */ /* 0x000fe400078e0007 */
[----:B------:R-:W-:Y:S02]  /*0880*/  @!P0 IMAD.MOV.U32 R4, RZ, RZ, R6 ;  /* 0x000000ffff048224 */ /* 0x000fe400078e0006 */
[----:B------:R-:W-:-:S05]  /*0890*/  VIADD R0, R3, 0xffffffff ;  /* 0xffffffff03007836 */ /* 0x000fca0000000000 */
[----:B------:R-:W-:Y:S01]  /*08a0*/  ISETP.GT.U32.AND P1, PT, R0, 0x7feffffe, PT ;  /* 0x7feffffe0000780c */ /* 0x000fe20003f24070 */
[----:B------:R-:W-:Y:S02]  /*08b0*/  IMAD.MOV.U32 R0, RZ, RZ, -0x3ff ;  /* 0xfffffc01ff007424 */ /* 0x000fe400078e00ff */
[----:B------:R-:W-:-:S10]  /*08c0*/  @!P0 IMAD.MOV.U32 R0, RZ, RZ, -0x435 ;  /* 0xfffffbcbff008424 */ /* 0x000fd400078e00ff */
[----:B------:R-:W-:Y:S05]  /*08d0*/  @P1 BRA `(.L_x_10) ;  /* 0x0000000400001947 */ /* 0x000fea0003800000 */
[----:B------:R-:W-:Y:S01]  /*08e0*/  LOP3.LUT R5, R3, 0xfffff, RZ, 0xc0, !PT ;  /* 0x000fffff03057812 */ /* 0x000fe200078ec0ff */
[----:B------:R-:W-:Y:S01]  /*08f0*/  IMAD.MOV.U32 R6, RZ, RZ, RZ ;  /* 0x000000ffff067224 */ /* 0x000fe200078e00ff */
[----:B------:R-:W-:Y:S01]  /*0900*/  UMOV UR8, 0x3ae80f1e ;  /* 0x3ae80f1e00087882 */ /* 0x000fe20000000000 */
[----:B------:R-:W-:Y:S01]  /*0910*/  IMAD.MOV.U32 R16, RZ, RZ, -0x748574fc ;  /* 0x8b7a8b04ff107424 */ /* 0x000fe200078e00ff */
[----:B------:R-:W-:Y:S01]  /*0920*/  LOP3.LUT R5, R5, 0x3ff00000, RZ, 0xfc, !PT ;  /* 0x3ff0000005057812 */ /* 0x000fe200078efcff */
[----:B------:R-:W-:Y:S01]  /*0930*/  IMAD.MOV.U32 R17, RZ, RZ, 0x3ed0ee25 ;  /* 0x3ed0ee25ff117424 */ /* 0x000fe200078e00ff */
[----:B------:R-:W-:Y:S01]  /*0940*/  UMOV UR9, 0x3eb1380b ;  /* 0x3eb1380b00097882 */ /* 0x000fe20000000000 */
[----:B------:R-:W-:Y:S01]  /*0950*/  LEA.HI R0, R3, R0, RZ, 0xc ;  /* 0x0000000003007211 */ /* 0x000fe200078f60ff */
[----:B------:R-:W-:Y:S01]  /*0960*/  IMAD.MOV.U32 R21, RZ, RZ, 0x43300000 ;  /* 0x43300000ff157424 */ /* 0x000fe200078e00ff */
[----:B------:R-:W-:Y:S01]  /*0970*/  ISETP.GE.U32.AND P0, PT, R5, 0x3ff6a09f, PT ;  /* 0x3ff6a09f0500780c */ /* 0x000fe20003f06070 */
[----:B------:R-:W-:Y:S01]  /*0980*/  UMOV UR10, 0x80000000 ;  /* 0x80000000000a7882 */ /* 0x000fe20000000000 */
[----:B------:R-:W-:-:S11]  /*0990*/  UMOV UR11, 0x43300000 ;  /* 0x43300000000b7882 */ /* 0x000fd60000000000 */
[----:B------:R-:W-:Y:S02]  /*09a0*/  @P0 VIADD R7, R5, 0xfff00000 ;  /* 0xfff0000005070836 */ /* 0x000fe40000000000 */
[----:B------:R-:W-:Y:S02]  /*09b0*/  @P0 VIADD R0, R0, 0x1 ;  /* 0x0000000100000836 */ /* 0x000fe40000000000 */
[----:B------:R-:W-:-:S03]  /*09c0*/  @P0 IMAD.MOV.U32 R5, RZ, RZ, R7 ;  /* 0x000000ffff050224 */ /* 0x000fc600078e0007 */
[----:B------:R-:W-:-:S03]  /*09d0*/  LOP3.LUT R20, R0, 0x80000000, RZ, 0x3c, !PT ;  /* 0x8000000000147812 */ /* 0x000fc600078e3cff */
[C---:B------:R-:W-:Y:S02]  /*09e0*/  DADD R12, R4.reuse, 1 ;  /* 0x3ff00000040c7429 */ /* 0x040fe40000000000 */
[----:B------:R-:W-:-:S04]  /*09f0*/  DADD R4, R4, -1 ;  /* 0xbff0000004047429 */ /* 0x000fc80000000000 */
[----:B------:R-:W1:Y:S02]  /*0a00*/  MUFU.RCP64H R7, R13 ;  /* 0x0000000d00077308 */ /* 0x000e640000001800 */
[----:B-1----:R-:W-:-:S08]  /*0a10*/  DFMA R8, -R12, R6, 1 ;  /* 0x3ff000000c08742b */ /* 0x002fd00000000106 */
[----:B------:R-:W-:-:S08]  /*0a20*/  DFMA R8, R8, R8, R8 ;  /* 0x000000080808722b */ /* 0x000fd00000000008 */
[----:B------:R-:W-:-:S08]  /*0a30*/  DFMA R6, R6, R8, R6 ;  /* 0x000000080606722b */ /* 0x000fd00000000006 */
[----:B------:R-:W-:-:S08]  /*0a40*/  DMUL R8, R4, R6 ;  /* 0x0000000604087228 */ /* 0x000fd00000000000 */
[----:B------:R-:W-:-:S08]  /*0a50*/  DFMA R8, R4, R6, R8 ;  /* 0x000000060408722b */ /* 0x000fd00000000008 */
[----:B------:R-:W-:Y:S02]  /*0a60*/  DMUL R10, R8, R8 ;  /* 0x00000008080a7228 */ /* 0x000fe40000000000 */
[----:B------:R-:W-:-:S06]  /*0a70*/  DADD R18, R4, -R8 ;  /* 0x0000000004127229 */ /* 0x000fcc0000000808 */
[----:B------:R-:W-:Y:S01]  /*0a80*/  DFMA R12, R10, UR8, R16 ;  /* 0x000000080a0c7c2b */ /* 0x000fe20008000010 */
[----:B------:R-:W-:Y:S01]  /*0a90*/  UMOV UR8, 0x9f02676f ;  /* 0x9f02676f00087882 */ /* 0x000fe20000000000 */
[----:B------:R-:W-:Y:S01]  /*0aa0*/  UMOV UR9, 0x3ef3b266 ;  /* 0x3ef3b26600097882 */ /* 0x000fe20000000000 */
[----:B------:R-:W-:-:S05]  /*0ab0*/  DADD R18, R18, R18 ;  /* 0x0000000012127229 */ /* 0x000fca0000000012 */
[----:B------:R-:W-:Y:S01]  /*0ac0*/  DFMA R12, R10, R12, UR8 ;  /* 0x000000080a0c7e2b */ /* 0x000fe2000800000c */
[----:B------:R-:W-:Y:S01]  /*0ad0*/  UMOV UR8, 0xa9ab0956 ;  /* 0xa9ab095600087882 */ /* 0x000fe20000000000 */
[----:B------:R-:W-:Y:S01]  /*0ae0*/  UMOV UR9, 0x3f1745cb ;  /* 0x3f1745cb00097882 */ /* 0x000fe20000000000 */
[----:B------:R-:W-:-:S05]  /*0af0*/  DFMA R18, R4, -R8, R18 ;  /* 0x800000080412722b */ /* 0x000fca0000000012 */
[----:B------:R-:W-:Y:S01]  /*0b00*/  DFMA R12, R10, R12, UR8 ;  /* 0x000000080a0c7e2b */ /* 0x000fe2000800000c */
[----:B------:R-:W-:Y:S01]  /*0b10*/  UMOV UR8, 0x2d1b5154 ;  /* 0x2d1b515400087882 */ /* 0x000fe20000000000 */
[----:B------:R-:W-:Y:S01]  /*0b20*/  UMOV UR9, 0x3f3c71c7 ;  /* 0x3f3c71c700097882 */ /* 0x000fe20000000000 */
[----:B------:R-:W-:-:S05]  /*0b30*/  DMUL R18, R6, R18 ;  /* 0x0000001206127228 */ /* 0x000fca0000000000 */
[----:B------:R-:W-:Y:S01]  /*0b40*/  DFMA R12, R10, R12, UR8 ;  /* 0x000000080a0c7e2b */ /* 0x000fe2000800000c */
[----:B------:R-:W-:Y:S01]  /*0b50*/  UMOV UR8, 0x923be72d ;  /* 0x923be72d00087882 */ /* 0x000fe20000000000 */
[----:B------:R-:W-:-:S06]  /*0b60*/  UMOV UR9, 0x3f624924 ;  /* 0x3f62492400097882 */ /* 0x000fcc0000000000 */
[----:B------:R-:W-:Y:S01]  /*0b70*/  DFMA R16, R10, R12, UR8 ;  /* 0x000000080a107e2b */ /* 0x000fe2000800000c */
[----:B------:R-:W-:Y:S01]  /*0b80*/  UMOV UR8, 0x9999a3c4 ;  /* 0x9999a3c400087882 */ /* 0x000fe20000000000 */
[----:B------:R-:W-:Y:S01]  /*0b90*/  UMOV UR9, 0x3f899999 ;  /* 0x3f89999900097882 */ /* 0x000fe20000000000 */
[----:B------:R-:W-:Y:S01]  /*0ba0*/  DADD R12, R20, -UR10 ;  /* 0x8000000a140c7e29 */ /* 0x000fe20008000000 */
[----:B------:R-:W-:Y:S01]  /*0bb0*/  UMOV UR10, 0xfefa39ef ;  /* 0xfefa39ef000a7882 */ /* 0x000fe20000000000 */
[----:B------:R-:W-:-:S03]  /*0bc0*/  UMOV UR11, 0x3fe62e42 ;  /* 0x3fe62e42000b7882 */ /* 0x000fc60000000000 */
[----:B------:R-:W-:Y:S01]  /*0bd0*/  DFMA R16, R10, R16, UR8 ;  /* 0x000000080a107e2b */ /* 0x000fe20008000010 */
[----:B------:R-:W-:Y:S01]  /*0be0*/  UMOV UR8, 0x55555554 ;  /* 0x5555555400087882 */ /* 0x000fe20000000000 */
[----:B------:R-:W-:Y:S01]  /*0bf0*/  UMOV UR9, 0x3fb55555 ;  /* 0x3fb5555500097882 */ /* 0x000fe20000000000 */
[----:B------:R-:W-:-:S05]  /*0c00*/  DFMA R4, R12, UR10, R8 ;  /* 0x0000000a0c047c2b */ /* 0x000fca0008000008 */
[----:B------:R-:W-:Y:S01]  /*0c10*/  DFMA R16, R10, R16, UR8 ;  /* 0x000000080a107e2b */ /* 0x000fe20008000010 */
[----:B------:R-:W-:Y:S01]  /*0c20*/  UMOV UR8, 0xfefa39ef ;  /* 0xfefa39ef00087882 */ /* 0x000fe20000000000 */
[----:B------:R-:W-:Y:S02]  /*0c30*/  UMOV UR9, 0x3fe62e42 ;  /* 0x3fe62e4200097882 */ /* 0x000fe40000000000 */
[----:B------:R-:W-:Y:S01]  /*0c40*/  DFMA R20, R12, -UR8, R4 ;  /* 0x800000080c147c2b */ /* 0x000fe20008000004 */
[----:B------:R-:W-:Y:S01]  /*0c50*/  UMOV UR8, 0x3b39803f ;  /* 0x3b39803f00087882 */ /* 0x000fe20000000000 */
[----:B------:R-:W-:Y:S02]  /*0c60*/  UMOV UR9, 0x3c7abc9e ;  /* 0x3c7abc9e00097882 */ /* 0x000fe40000000000 */
[----:B------:R-:W-:-:S04]  /*0c70*/  DMUL R16, R10, R16 ;  /* 0x000000100a107228 */ /* 0x000fc80000000000 */
[----:B------:R-:W-:-:S04]  /*0c80*/  DADD R20, -R8, R20 ;  /* 0x0000000008147229 */ /* 0x000fc80000000114 */
[----:B------:R-:W-:-:S08]  /*0c90*/  DFMA R16, R8, R16, R18 ;  /* 0x000000100810722b */ /* 0x000fd00000000012 */
[----:B------:R-:W-:-:S08]  /*0ca0*/  DADD R16, R16, -R20 ;  /* 0x0000000010107229 */ /* 0x000fd00000000814 */
[----:B------:R-:W-:-:S08]  /*0cb0*/  DFMA R16, R12, UR8, R16 ;  /* 0x000000080c107c2b */ /* 0x000fd00008000010 */
[----:B------:R-:W-:Y:S01]  /*0cc0*/  DADD R16, R4, R16 ;  /* 0x0000000004107229 */ /* 0x000fe20000000010 */
[----:B------:R-:W-:Y:S10]  /*0cd0*/  BRA `(.L_x_11) ;  /* 0x0000000000187947 */ /* 0x000ff40003800000 */
.L_x_10:
[----:B------:R-:W-:Y:S01]  /*0ce0*/  IMAD.MOV.U32 R4, RZ, RZ, 0x0 ;  /* 0x00000000ff047424 */ /* 0x000fe200078e00ff */
[----:B------:R-:W-:Y:S01]  /*0cf0*/  LOP3.LUT P0, RZ, R7, 0x7fffffff, RZ, 0xc0, !PT ;  /* 0x7fffffff07ff7812 */ /* 0x000fe2000780c0ff */
[----:B------:R-:W-:-:S06]  /*0d00*/  IMAD.MOV.U32 R5, RZ, RZ, 0x7ff00000 ;  /* 0x7ff00000ff057424 */ /* 0x000fcc00078e00ff */
[----:B------:R-:W-:-:S10]  /*0d10*/  DFMA R4, R6, R4, +INF ;  /* 0x7ff000000604742b */ /* 0x000fd40000000004 */
[----:B------:R-:W-:Y:S02]  /*0d20*/  FSEL R16, R4, RZ, P0 ;  /* 0x000000ff04107208 */ /* 0x000fe40000000000 */
[----:B------:R-:W-:-:S07]  /*0d30*/  FSEL R17, R5, -QNAN , P0 ;  /* 0xfff0000005117808 */ /* 0x000fce0000000000 */
.L_x_11:
[----:B------:R-:W-:Y:S05]  /*0d40*/  BSYNC.RECONVERGENT B1 ;  /* 0x0000000000017941 */ /* 0x000fea0003800200 */
.L_x_9:
[----:B------:R-:W-:Y:S01]  /*0d50*/  IMAD.MOV.U32 R4, RZ, RZ, -0x25f2dc ;  /* 0xffda0d24ff047424 */ /* 0x000fe200078e00ff */
[----:B------:R-:W-:Y:S01]  /*0d60*/  BSSY.RECONVERGENT B1, `(.L_x_12) ;  /* 0x0000058000017945 */ /* 0x000fe20003800200 */
[----:B------:R-:W-:Y:S02]  /*0d70*/  IMAD.MOV.U32 R5, RZ, RZ, 0x3c7777d0 ;  /* 0x3c7777d0ff057424 */ /* 0x000fe400078e00ff */
[----:B------:R-:W-:Y:S02]  /*0d80*/  IMAD.MOV.U32 R6, RZ, RZ, 0x652b82fe ;  /* 0x652b82feff067424 */ /* 0x000fe400078e00ff */
[----:B------:R-:W-:Y:S02]  /*0d90*/  IMAD.MOV.U32 R7, RZ, RZ, 0x3ff71547 ;  /* 0x3ff71547ff077424 */ /* 0x000fe400078e00ff */
[----:B------:R-:W-:-:S08]  /*0da0*/  DMUL R8, R16, R4 ;  /* 0x0000000410087228 */ /* 0x000fd00000000000 */
        /* <DEDUP_REMOVED lines=77> */
.L_x_13:
[----:B------:R-:W-:Y:S01]  /*1280*/  IMAD.MOV.U32 R8, RZ, RZ, 0x0 ;  /* 0x00000000ff087424 */ /* 0x000fe200078e00ff */
[----:B------:R-:W-:Y:S01]  /*1290*/  LOP3.LUT P0, RZ, R11, 0x7fffffff, RZ, 0xc0, !PT ;  /* 0x7fffffff0bff7812 */ /* 0x000fe2000780c0ff */
[----:B------:R-:W-:-:S06]  /*12a0*/  IMAD.MOV.U32 R9, RZ, RZ, 0x7ff00000 ;  /* 0x7ff00000ff097424 */ /* 0x000fcc00078e00ff */
[----:B------:R-:W-:-:S10]  /*12b0*/  DFMA R8, R10, R8, +INF ;  /* 0x7ff000000a08742b */ /* 0x000fd40000000008 */
[----:B------:R-:W-:Y:S02]  /*12c0*/  FSEL R8, R8, RZ, P0 ;  /* 0x000000ff08087208 */ /* 0x000fe40000000000 */
[----:B------:R-:W-:-:S07]  /*12d0*/  FSEL R9, R9, -QNAN , P0 ;  /* 0xfff0000009097808 */ /* 0x000fce0000000000 */
.L_x_14:
[----:B------:R-:W-:Y:S05]  /*12e0*/  BSYNC.RECONVERGENT B1 ;  /* 0x0000000000017941 */ /* 0x000fea0003800200 */
.L_x_12:
[----:B------:R-:W1:Y:S01]  /*12f0*/  LDC R0, c[0x0][0x3ac] ;  /* 0x0000eb00ff007b82 */ /* 0x000e620000000800 */
[C---:B------:R-:W-:Y:S01]  /*1300*/  DMUL R4, R8.reuse, R4 ;  /* 0x0000000408047228 */ /* 0x040fe20000000000 */
[----:B------:R-:W2:Y:S07]  /*1310*/  I2F.F64 R16, R2 ;  /* 0x0000000200107312 */ /* 0x000eae0000201c00 */
[----:B------:R-:W-:-:S08]  /*1320*/  DFMA R4, R8, R6, R4 ;  /* 0x000000060804722b */ /* 0x000fd00000000004 */
[----:B--2---:R-:W-:Y:S01]  /*1330*/  DADD R16, -R4, R16 ;  /* 0x0000000004107229 */ /* 0x004fe20000000110 */
[----:B-1----:R-:W-:-:S13]  /*1340*/  ISETP.GT.AND P0, PT, R0, 0x4, PT ;  /* 0x000000040000780c */ /* 0x002fda0003f04270 */
[----:B------:R-:W-:Y:S05]  /*1350*/  @P0 BRA `(.L_x_15) ;  /* 0x0000002400ac0947 */ /* 0x000fea0003800000 */
[----:B------:R-:W-:-:S05]  /*1360*/  VIADD R0, R0, 0xffffffff ;  /* 0xffffffff00007836 */ /* 0x000fca0000000000 */
[----:B------:R-:W-:-:S05]  /*1370*/  VIMNMX.U32 R0, PT, PT, R0, 0x4, PT ;  /* 0x0000000400007848 */ /* 0x000fca0003fe0000 */
[----:B------:R-:W-:-:S04]  /*1380*/  IMAD.SHL.U32 R0, R0, 0x4, RZ ;  /* 0x0000000400007824 */ /* 0x000fc800078e00ff */
[----:B------:R-:W1:Y:S02]  /*1390*/  LDC R2, c[0x2][R0] ;  /* 0x0080000000027b82 */ /* 0x000e640000000800 */
[----:B-1----:R-:W-:-:S04]  /*13a0*/  SHF.R.S32.HI R3, RZ, 0x1f, R2 ;  /* 0x0000001fff037819 */ /* 0x002fc80000011402 */
.L_x_112:
[----:B------:R-:W-:Y:S05]  /*13b0*/  BRX R2 -0x13c0                                                                          (*"BRANCH_TARGETS .L_x_113,.L_x_114,.L_x_115,.L_x_116"*) ;  /* 0xffffffec02107949 */ /* 0x000fea000383ffff */
.L_x_116:
[----:B------:R-:W-:Y:S01]  /*13c0*/  UMOV UR8, 0x9999999a ;  /* 0x9999999a00087882 */ /* 0x000fe20000000000 */
[----:B------:R-:W-:Y:S01]  /*13d0*/  UMOV UR9, 0x3fb99999 ;  /* 0x3fb9999900097882 */ /* 0x000fe20000000000 */
[----:B------:R-:W-:Y:S01]  /*13e0*/  BSSY.RECONVERGENT B3, `(.L_x_16) ;  /* 0x000001f000037945 */ /* 0x000fe20003800200 */
[----:B------:R-:W-:-:S08]  /*13f0*/  DMUL R16, R16, UR8 ;  /* 0x0000000810107c28 */ /* 0x000fd00008000000 */
[----:B------:R-:W-:-:S14]  /*1400*/  DSETP.NEU.AND P0, PT, |R16|, +INF , PT ;  /* 0x7ff000001000742a */ /* 0x000fdc0003f0d200 */
[----:B------:R-:W-:Y:S01]  /*1410*/  @!P0 DMUL R2, RZ, R16 ;  /* 0x00000010ff028228 */ /* 0x000fe20000000000 */
[----:B------:R-:W-:Y:S01]  /*1420*/  @!P0 IMAD.MOV.U32 R0, RZ, RZ, 0x1 ;  /* 0x00000001ff008424 */ /* 0x000fe200078e00ff */
[----:B------:R-:W-:Y:S09]  /*1430*/  @!P0 BRA `(.L_x_17) ;  /* 0x0000000000648947 */ /* 0x000ff20003800000 */
[----:B------:R-:W-:Y:S01]  /*1440*/  UMOV UR8, 0x6dc9c883 ;  /* 0x6dc9c88300087882 */ /* 0x000fe20000000000 */
[----:B------:R-:W-:Y:S01]  /*1450*/  UMOV UR9, 0x3fe45f30 ;  /* 0x3fe45f3000097882 */ /* 0x000fe20000000000 */
[C---:B------:R-:W-:Y:S01]  /*1460*/  DSETP.GE.AND P0, PT, |R16|.reuse, 2.14748364800000000000e+09, PT ;  /* 0x41e000001000742a */ /* 0x040fe20003f06200 */
[----:B------:R-:W-:Y:S01]  /*1470*/  BSSY.RECONVERGENT B4, `(.L_x_18) ;  /* 0x0000014000047945 */ /* 0x000fe20003800200 */
[----:B------:R-:W-:Y:S01]  /*1480*/  DMUL R4, R16, UR8 ;  /* 0x0000000810047c28 */ /* 0x000fe20008000000 */
[----:B------:R-:W-:Y:S01]  /*1490*/  UMOV UR8, 0x54442d18 ;  /* 0x54442d1800087882 */ /* 0x000fe20000000000 */
[----:B------:R-:W-:-:S04]  /*14a0*/  UMOV UR9, 0x3ff921fb ;  /* 0x3ff921fb00097882 */ /* 0x000fc80000000000 */
[----:B------:R-:W1:Y:S08]  /*14b0*/  F2I.F64 R0, R4 ;  /* 0x0000000400007311 */ /* 0x000e700000301100 */
[----:B-1----:R-:W1:Y:S02]  /*14c0*/  I2F.F64 R2, R0 ;  /* 0x0000000000027312 */ /* 0x002e640000201c00 */
[----:B-1----:R-:W-:Y:S01]  /*14d0*/  DFMA R6, R2, -UR8, R16 ;  /* 0x8000000802067c2b */ /* 0x002fe20008000010 */
[----:B------:R-:W-:Y:S01]  /*14e0*/  UMOV UR8, 0x33145c00 ;  /* 0x33145c0000087882 */ /* 0x000fe20000000000 */
[----:B------:R-:W-:-:S06]  /*14f0*/  UMOV UR9, 0x3c91a626 ;  /* 0x3c91a62600097882 */ /* 0x000fcc0000000000 */
[----:B------:R-:W-:Y:S01]  /*1500*/  DFMA R6, R2, -UR8, R6 ;  /* 0x8000000802067c2b */ /* 0x000fe20008000006 */
[----:B------:R-:W-:Y:S01]  /*1510*/  UMOV UR8, 0x252049c0 ;  /* 0x252049c000087882 */ /* 0x000fe20000000000 */
[----:B------:R-:W-:-:S06]  /*1520*/  UMOV UR9, 0x397b839a ;  /* 0x397b839a00097882 */ /* 0x000fcc0000000000 */
[----:B------:R-:W-:Y:S01]  /*1530*/  DFMA R2, R2, -UR8, R6 ;  /* 0x8000000802027c2b */ /* 0x000fe20008000006 */
[----:B------:R-:W-:Y:S10]  /*1540*/  @!P0 BRA `(.L_x_19) ;  /* 0x0000000000188947 */ /* 0x000ff40003800000 */
[----:B------:R-:W-:Y:S01]  /*1550*/  IMAD.MOV.U32 R20, RZ, RZ, R16 ;  /* 0x000000ffff147224 */ /* 0x000fe200078e0010 */
[----:B------:R-:W-:Y:S01]  /*1560*/  MOV R12, 0x1590 ;  /* 0x00001590000c7802 */ /* 0x000fe20000000f00 */
[----:B------:R-:W-:-:S07]  /*1570*/  IMAD.MOV.U32 R21, RZ, RZ, R17 ;  /* 0x000000ffff157224 */ /* 0x000fce00078e0011 */
[----:B0-----:R-:W-:Y:S05]  /*1580*/  CALL.REL.NOINC `($_Z18burningship_kernelPhiidddii$__internal_trig_reduction_slowpathd) ;  /* 0x00000060003c7944 */ /* 0x001fea0003c00000 */
[----:B------:R-:W-:Y:S02]  /*1590*/  IMAD.MOV.U32 R2, RZ, RZ, R4 ;  /* 0x000000ffff027224 */ /* 0x000fe400078e0004 */
[----:B------:R-:W-:-:S07]  /*15a0*/  IMAD.MOV.U32 R3, RZ, RZ, R5 ;  /* 0x000000ffff037224 */ /* 0x000fce00078e0005 */
.L_x_19:
[----:B------:R-:W-:Y:S05]  /*15b0*/  BSYNC.RECONVERGENT B4 ;  /* 0x0000000000047941 */ /* 0x000fea0003800200 */
.L_x_18:
[----:B------:R-:W-:-:S07]  /*15c0*/  VIADD R0, R0, 0x1 ;  /* 0x0000000100007836 */ /* 0x000fce0000000000 */
.L_x_17:
[----:B------:R-:W-:Y:S05]  /*15d0*/  BSYNC.RECONVERGENT B3 ;  /* 0x0000000000037941 */ /* 0x000fea0003800200 */
.L_x_16:
[----:B------:R-:W1:Y:S01]  /*15e0*/  LDCU.64 UR8, c[0x4][0x8] ;  /* 0x01000100ff0877ac */ /* 0x000e620008000a00 */
[----:B------:R-:W-:-:S05]  /*15f0*/  IMAD.SHL.U32 R4, R0, 0x40, RZ ;  /* 0x0000004000047824 */ /* 0x000fca00078e00ff */
[----:B------:R-:W-:-:S04]  /*1600*/  LOP3.LUT R4, R4, 0x40, RZ, 0xc0, !PT ;  /* 0x0000004004047812 */ /* 0x000fc800078ec0ff */
[----:B-1----:R-:W-:-:S05]  /*1610*/  IADD3 R18, P0, PT, R4, UR8, RZ ;  /* 0x0000000804127c10 */ /* 0x002fca000ff1e0ff */
[----:B------:R-:W-:-:S05]  /*1620*/  IMAD.X R19, RZ, RZ, UR9, P0 ;  /* 0x00000009ff137e24 */ /* 0x000fca00080e06ff */
[----:B------:R-:W2:Y:S04]  /*1630*/  LDG.E.128.CONSTANT R4, desc[UR6][R18.64] ;  /* 0x0000000612047981 */ /* 0x000ea8000c1e9d00 */
[----:B------:R-:W3:Y:S04]  /*1640*/  LDG.E.128.CONSTANT R8, desc[UR6][R18.64+0x10] ;  /* 0x0000100612087981 */ /* 0x000ee8000c1e9d00 */
[----:B------:R-:W4:Y:S01]  /*1650*/  LDG.E.128.CONSTANT R20, desc[UR6][R18.64+0x20] ;  /* 0x0000200612147981 */ /* 0x000f22000c1e9d00 */
[----:B------:R-:W-:Y:S01]  /*1660*/  LOP3.LUT R12, R0, 0x1, RZ, 0xc0, !PT ;  /* 0x00000001000c7812 */ /* 0x000fe200078ec0ff */
[----:B------:R-:W-:Y:S01]  /*1670*/  IMAD.MOV.U32 R24, RZ, RZ, 0x20fd8164 ;  /* 0x20fd8164ff187424 */ /* 0x000fe200078e00ff */
[----:B------:R-:W-:Y:S01]  /*1680*/  BSSY.RECONVERGENT B3, `(.L_x_20) ;  /* 0x0000033000037945 */ /* 0x000fe20003800200 */
[----:B------:R-:W-:Y:S01]  /*1690*/  IMAD.MOV.U32 R25, RZ, RZ, 0x3da8ff83 ;  /* 0x3da8ff83ff197424 */ /* 0x000fe200078e00ff */
[----:B------:R-:W-:Y:S01]  /*16a0*/  ISETP.NE.U32.AND P0, PT, R12, 0x1, PT ;  /* 0x000000010c00780c */ /* 0x000fe20003f05070 */
[----:B------:R-:W-:-:S03]  /*16b0*/  DMUL R12, R2, R2 ;  /* 0x00000002020c7228 */ /* 0x000fc60000000000 */
[----:B------:R-:W-:Y:S02]  /*16c0*/  FSEL R24, R24, -8.06006814911005101289e+34, !P0 ;  /* 0xf9785eba18187808 */ /* 0x000fe40004000000 */
[----:B------:R-:W-:-:S06]  /*16d0*/  FSEL R25, -R25, 0.11223486810922622681, !P0 ;  /* 0x3de5db6519197808 */ /* 0x000fcc0004000100 */
[----:B--2---:R-:W-:-:S08]  /*16e0*/  DFMA R4, R12, R24, R4 ;  /* 0x000000180c04722b */ /* 0x004fd00000000004 */
[----:B------:R-:W-:-:S08]  /*16f0*/  DFMA R4, R12, R4, R6 ;  /* 0x000000040c04722b */ /* 0x000fd00000000006 */
[----:B---3--:R-:W-:-:S08]  /*1700*/  DFMA R4, R12, R4, R8 ;  /* 0x000000040c04722b */ /* 0x008fd00000000008 */
[----:B------:R-:W-:-:S08]  /*1710*/  DFMA R4, R12, R4, R10 ;  /* 0x000000040c04722b */ /* 0x000fd0000000000a */
[----:B----4-:R-:W-:Y:S02]  /*1720*/  DFMA R4, R12, R4, R20 ;  /* 0x000000040c04722b */ /* 0x010fe40000000014 */
[----:B------:R-:W-:-:S06]  /*1730*/  DADD R20, R16, R16 ;  /* 0x0000000010147229 */ /* 0x000fcc0000000010 */
[----:B------:R-:W-:Y:S02]  /*1740*/  DFMA R4, R12, R4, R22 ;  /* 0x000000040c04722b */ /* 0x000fe40000000016 */
[----:B------:R-:W-:-:S06]  /*1750*/  DSETP.NEU.AND P1, PT, |R20|, +INF , PT ;  /* 0x7ff000001400742a */ /* 0x000fcc0003f2d200 */
[----:B------:R-:W-:Y:S02]  /*1760*/  DFMA R2, R4, R2, R2 ;  /* 0x000000020402722b */ /* 0x000fe40000000002 */
[----:B------:R-:W-:-:S10]  /*1770*/  DFMA R4, R12, R4, 1 ;  /* 0x3ff000000c04742b */ /* 0x000fd40000000004 */
[----:B------:R-:W-:Y:S02]  /*1780*/  FSEL R4, R4, R2, !P0 ;  /* 0x0000000204047208 */ /* 0x000fe40004000000 */
[----:B------:R-:W-:Y:S02]  /*1790*/  FSEL R5, R5, R3, !P0 ;  /* 0x0000000305057208 */ /* 0x000fe40004000000 */
[----:B------:R-:W-:Y:S01]  /*17a0*/  LOP3.LUT P0, RZ, R0, 0x2, RZ, 0xc0, !PT ;  /* 0x0000000200ff7812 */ /* 0x000fe2000780c0ff */
[----:B------:R-:W-:-:S03]  /*17b0*/  @!P1 IMAD.MOV.U32 R0, RZ, RZ, 0x1 ;  /* 0x00000001ff009424 */ /* 0x000fc600078e00ff */
[----:B------:R-:W-:-:S10]  /*17c0*/  DADD R2, RZ, -R4 ;  /* 0x00000000ff027229 */ /* 0x000fd40000000804 */
[----:B------:R-:W-:Y:S01]  /*17d0*/  FSEL R18, R4, R2, !P0 ;  /* 0x0000000204127208 */ /* 0x000fe20004000000 */
[----:B------:R-:W-:Y:S01]  /*17e0*/  IMAD.MOV.U32 R4, RZ, RZ, 0x0 ;  /* 0x00000000ff047424 */ /* 0x000fe200078e00ff */
[----:B------:R-:W-:Y:S01]  /*17f0*/  FSEL R19, R5, R3, !P0 ;  /* 0x0000000305137208 */ /* 0x000fe20004000000 */
[----:B------:R-:W-:Y:S01]  /*1800*/  IMAD.MOV.U32 R5, RZ, RZ, 0x3fe00000 ;  /* 0x3fe00000ff057424 */ /* 0x000fe200078e00ff */
[----:B------:R-:W-:-:S05]  /*1810*/  @!P1 DMUL R2, RZ, R20 ;  /* 0x00000014ff029228 */ /* 0x000fca0000000000 */
[----:B------:R-:W-:Y:S01]  /*1820*/  DFMA R18, R18, -R4, 1.5 ;  /* 0x3ff800001212742b */ /* 0x000fe20000000804 */
[----:B------:R-:W-:Y:S10]  /*1830*/  @!P1 BRA `(.L_x_21) ;  /* 0x00000000005c9947 */ /* 0x000ff40003800000 */
        /* <DEDUP_REMOVED lines=17> */
[----:B------:R-:W-:-:S07]  /*1950*/  MOV R12, 0x1970 ;  /* 0x00001970000c7802 */ /* 0x000fce0000000f00 */
[----:B0-----:R-:W-:Y:S05]  /*1960*/  CALL.REL.NOINC `($_Z18burningship_kernelPhiidddii$__internal_trig_reduction_slowpathd) ;  /* 0x0000005c00447944 */ /* 0x001fea0003c00000 */
[----:B------:R-:W-:Y:S02]  /*1970*/  IMAD.MOV.U32 R2, RZ, RZ, R4 ;  /* 0x000000ffff027224 */ /* 0x000fe400078e0004 */
[----:B------:R-:W-:-:S07]  /*1980*/  IMAD.MOV.U32 R3, RZ, RZ, R5 ;  /* 0x000000ffff037224 */ /* 0x000fce00078e0005 */
.L_x_23:
[----:B------:R-:W-:Y:S05]  /*1990*/  BSYNC.RECONVERGENT B4 ;  /* 0x0000000000047941 */ /* 0x000fea0003800200 */
.L_x_22:
[----:B------:R-:W-:-:S07]  /*19a0*/  VIADD R0, R0, 0x1 ;  /* 0x0000000100007836 */ /* 0x000fce0000000000 */
.L_x_21:
[----:B------:R-:W-:Y:S05]  /*19b0*/  BSYNC.RECONVERGENT B3 ;  /* 0x0000000000037941 */ /* 0x000fea0003800200 */
.L_x_20:
        /* <DEDUP_REMOVED lines=10> */
[----:B------:R-:W-:Y:S01]  /*1a60*/  DMUL R18, R18, 255 ;  /* 0x406fe00012127828 */ /* 0x000fe20000000000 */
[----:B------:R-:W-:Y:S01]  /*1a70*/  IMAD.MOV.U32 R27, RZ, RZ, 0x3da8ff83 ;  /* 0x3da8ff83ff1b7424 */ /* 0x000fe200078e00ff */
[----:B------:R-:W-:Y:S01]  /*1a80*/  ISETP.NE.U32.AND P1, PT, R12, 0x1, PT ;  /* 0x000000010c00780c */ /* 0x000fe20003f25070 */
[----:B------:R-:W-:Y:S01]  /*1a90*/  DMUL R12, R2, R2 ;  /* 0x00000002020c7228 */ /* 0x000fe20000000000 */
[----:B------:R-:W-:Y:S02]  /*1aa0*/  BSSY.RECONVERGENT B3, `(.L_x_24) ;  /* 0x0000032000037945 */ /* 0x000fe40003800200 */
[----:B------:R-:W-:-:S02]  /*1ab0*/  FSEL R26, R26, -8.06006814911005101289e+34, !P1 ;  /* 0xf9785eba1a1a7808 */ /* 0x000fc40004800000 */
[----:B------:R-:W-:Y:S01]  /*1ac0*/  FSEL R27, -R27, 0.11223486810922622681, !P1 ;  /* 0x3de5db651b1b7808 */ /* 0x000fe20004800100 */
[----:B------:R-:W-:-:S05]  /*1ad0*/  DSETP.GT.AND P0, PT, R18, 255, PT ;  /* 0x406fe0001200742a */ /* 0x000fca0003f04000 */
[----:B--2---:R-:W-:-:S08]  /*1ae0*/  DFMA R4, R12, R26, R4 ;  /* 0x0000001a0c04722b */ /* 0x004fd00000000004 */
[----:B------:R-:W-:-:S08]  /*1af0*/  DFMA R4, R12, R4, R6 ;  /* 0x000000040c04722b */ /* 0x000fd00000000006 */
[----:B---3--:R-:W-:Y:S01]  /*1b00*/  DFMA R4, R12, R4, R8 ;  /* 0x000000040c04722b */ /* 0x008fe20000000008 */
[----:B------:R-:W-:Y:S02]  /*1b10*/  FSEL R9, R19, 3.748046875, !P0 ;  /* 0x406fe00013097808 */ /* 0x000fe40004000000 */
[----:B------:R-:W-:Y:S02]  /*1b20*/  FSEL R8, R18, RZ, !P0 ;  /* 0x000000ff12087208 */ /* 0x000fe40004000000 */
[----:B------:R-:W-:-:S03]  /*1b30*/  LOP3.LUT P0, RZ, R0, 0x2, RZ, 0xc0, !PT ;  /* 0x0000000200ff7812 */ /* 0x000fc6000780c0ff */
[C---:B------:R-:W-:Y:S01]  /*1b40*/  DFMA R4, R12.reuse, R4, R10 ;  /* 0x000000040c04722b */ /* 0x040fe2000000000a */
[----:B------:R-:W1:Y:S07]  /*1b50*/  F2I.U32.F64.TRUNC R9, R8 ;  /* 0x0000000800097311 */ /* 0x000e6e000030d000 */
[----:B----4-:R-:W-:Y:S02]  /*1b60*/  DFMA R4, R12, R4, R20 ;  /* 0x000000040c04722b */ /* 0x010fe40000000014 */
[----:B------:R-:W-:-:S06]  /*1b70*/  DADD R20, R16, 0.5 ;  /* 0x3fe0000010147429 */ /* 0x000fcc0000000000 */
[----:B------:R-:W-:Y:S01]  /*1b80*/  DFMA R4, R12, R4, R22 ;  /* 0x000000040c04722b */ /* 0x000fe20000000016 */
[----:B-1----:R1:W-:Y:S07]  /*1b90*/  STG.E.U8 desc[UR6][R14.64], R9 ;  /* 0x000000090e007986 */ /* 0x0023ee000c101106 */
[----:B------:R-:W-:Y:S02]  /*1ba0*/  DFMA R2, R4, R2, R2 ;  /* 0x000000020402722b */ /* 0x000fe40000000002 */
[----:B------:R-:W-:-:S10]  /*1bb0*/  DFMA R4, R12, R4, 1 ;  /* 0x3ff000000c04742b */ /* 0x000fd40000000004 */
[----:B------:R-:W-:Y:S02]  /*1bc0*/  FSEL R6, R4, R2, !P1 ;  /* 0x0000000204067208 */ /* 0x000fe40004800000 */
[----:B------:R-:W-:Y:S01]  /*1bd0*/  FSEL R7, R5, R3, !P1 ;  /* 0x0000000305077208 */ /* 0x000fe20004800000 */
[----:B------:R-:W-:-:S05]  /*1be0*/  DSETP.NEU.AND P1, PT, |R20|, +INF , PT ;  /* 0x7ff000001400742a */ /* 0x000fca0003f2d200 */
[----:B------:R-:W-:-:S09]  /*1bf0*/  DADD R4, RZ, -R6 ;  /* 0x00000000ff047229 */ /* 0x000fd20000000806 */
[----:B------:R-:W-:Y:S01]  /*1c00*/  @!P1 DMUL R2, RZ, R20 ;  /* 0x00000014ff029228 */ /* 0x000fe20000000000 */
[----:B------:R-:W-:Y:S01]  /*1c10*/  FSEL R16, R6, R4, !P0 ;  /* 0x0000000406107208 */ /* 0x000fe20004000000 */
[----:B------:R-:W-:Y:S01]  /*1c20*/  @!P1 IMAD.MOV.U32 R0, RZ, RZ, 0x1 ;  /* 0x00000001ff009424 */ /* 0x000fe200078e00ff */
[----:B------:R-:W-:Y:S01]  /*1c30*/  FSEL R17, R7, R5, !P0 ;  /* 0x0000000507117208 */ /* 0x000fe20004000000 */
[----:B-1----:R-:W-:Y:S07]  /*1c40*/  @!P1 BRA `(.L_x_25) ;  /* 0x00000000005c9947 */ /* 0x002fee0003800000 */
        /* <DEDUP_REMOVED lines=21> */
.L_x_27:
[----:B------:R-:W-:Y:S05]  /*1da0*/  BSYNC.RECONVERGENT B4 ;  /* 0x0000000000047941 */ /* 0x000fea0003800200 */
.L_x_26:
[----:B------:R-:W-:-:S07]  /*1db0*/  VIADD R0, R0, 0x1 ;  /* 0x0000000100007836 */ /* 0x000fce0000000000 */
.L_x_25:
[----:B------:R-:W-:Y:S05]  /*1dc0*/  BSYNC.RECONVERGENT B3 ;  /* 0x0000000000037941 */ /* 0x000fea0003800200 */
.L_x_24:
        /* <DEDUP_REMOVED lines=10> */
[----:B------:R-:W-:Y:S01]  /*1e70*/  UMOV UR8, 0x9999999a ;  /* 0x9999999a00087882 */ /* 0x000fe20000000000 */
[----:B------:R-:W-:Y:S01]  /*1e80*/  IMAD.MOV.U32 R25, RZ, RZ, 0x3da8ff83 ;  /* 0x3da8ff83ff197424 */ /* 0x000fe200078e00ff */
[----:B------:R-:W-:Y:S01]  /*1e90*/  ISETP.NE.U32.AND P0, PT, R12, 0x1, PT ;  /* 0x000000010c00780c */ /* 0x000fe20003f05070 */
[----:B------:R-:W-:Y:S01]  /*1ea0*/  DMUL R12, R2, R2 ;  /* 0x00000002020c7228 */ /* 0x000fe20000000000 */
[----:B------:R-:W-:-:S02]  /*1eb0*/  UMOV UR9, 0x3fc99999 ;  /* 0x3fc9999900097882 */ /* 0x000fc40000000000 */
[----:B------:R-:W-:Y:S01]  /*1ec0*/  FSEL R24, R24, -8.06006814911005101289e+34, !P0 ;  /* 0xf9785eba18187808 */ /* 0x000fe20004000000 */
[----:B------:R-:W-:Y:S01]  /*1ed0*/  DMUL R16, R16, UR8 ;  /* 0x0000000810107c28 */ /* 0x000fe20008000000 */
[----:B------:R-:W-:Y:S01]  /*1ee0*/  FSEL R25, -R25, 0.11223486810922622681, !P0 ;  /* 0x3de5db6519197808 */ /* 0x000fe20004000100 */
[----:B------:R-:W-:-:S06]  /*1ef0*/  UMOV UR9, 0x3fd99999 ;  /* 0x3fd9999900097882 */ /* 0x000fcc0000000000 */
[----:B------:R-:W-:Y:S02]  /*1f00*/  DSETP.MAX.AND P1, P2, RZ, R16, PT ;  /* 0x00000010ff00722a */ /* 0x000fe40003a2f000 */
[----:B--2---:R-:W-:-:S08]  /*1f10*/  DFMA R4, R12, R24, R4 ;  /* 0x000000180c04722b */ /* 0x004fd00000000004 */
[----:B------:R-:W-:Y:S01]  /*1f20*/  DFMA R4, R12, R4, R6 ;  /* 0x000000040c04722b */ /* 0x000fe20000000006 */
[----:B------:R-:W-:Y:S02]  /*1f30*/  IMAD.MOV.U32 R6, RZ, RZ, 0x33333333 ;  /* 0x33333333ff067424 */ /* 0x000fe400078e00ff */
[----:B------:R-:W-:-:S05]  /*1f40*/  IMAD.MOV.U32 R7, RZ, RZ, 0x3fd33333 ;  /* 0x3fd33333ff077424 */ /* 0x000fca00078e00ff */
[----:B---3--:R-:W-:Y:S01]  /*1f50*/  DFMA R4, R12, R4, R8 ;  /* 0x000000040c04722b */ /* 0x008fe20000000008 */
[----:B------:R-:W-:-:S07]  /*1f60*/  IMAD.MOV.U32 R9, RZ, RZ, R16 ;  /* 0x000000ffff097224 */ /* 0x000fce00078e0010 */
[----:B------:R-:W-:-:S08]  /*1f70*/  DFMA R4, R12, R4, R10 ;  /* 0x000000040c04722b */ /* 0x000fd0000000000a */
[----:B----4-:R-:W-:-:S08]  /*1f80*/  DFMA R4, R12, R4, R20 ;  /* 0x000000040c04722b */ /* 0x010fd00000000014 */
[----:B------:R-:W-:-:S08]  /*1f90*/  DFMA R4, R12, R4, R22 ;  /* 0x000000040c04722b */ /* 0x000fd00000000016 */
[----:B------:R-:W-:Y:S02]  /*1fa0*/  DFMA R2, R4, R2, R2 ;  /* 0x000000020402722b */ /* 0x000fe40000000002 */
[----:B------:R-:W-:-:S10]  /*1fb0*/  DFMA R4, R12, R4, 1 ;  /* 0x3ff000000c04742b */ /* 0x000fd40000000004 */
[----:B------:R-:W-:Y:S02]  /*1fc0*/  FSEL R4, R4, R2, !P0 ;  /* 0x0000000204047208 */ /* 0x000fe40004000000 */
[----:B------:R-:W-:Y:S02]  /*1fd0*/  FSEL R5, R5, R3, !P0 ;  /* 0x0000000305057208 */ /* 0x000fe40004000000 */
[----:B------:R-:W-:Y:S01]  /*1fe0*/  LOP3.LUT P0, RZ, R0, 0x2, RZ, 0xc0, !PT ;  /* 0x0000000200ff7812 */ /* 0x000fe2000780c0ff */
[----:B------:R-:W-:-:S03]  /*1ff0*/  IMAD.MOV.U32 R0, RZ, RZ, RZ ;  /* 0x000000ffff007224 */ /* 0x000fc600078e00ff */
[----:B------:R-:W-:-:S10]  /*2000*/  DADD R2, RZ, -R4 ;  /* 0x00000000ff027229 */ /* 0x000fd40000000804 */
[----:B------:R-:W-:Y:S01]  /*2010*/  FSEL R2, R4, R2, !P0 ;  /* 0x0000000204027208 */ /* 0x000fe20004000000 */
[----:B------:R-:W-:Y:S01]  /*2020*/  IMAD.MOV.U32 R4, RZ, RZ, RZ ;  /* 0x000000ffff047224 */ /* 0x000fe200078e00ff */
[----:B------:R-:W-:Y:S02]  /*2030*/  FSEL R3, R5, R3, !P0 ;  /* 0x0000000305037208 */ /* 0x000fe40004000000 */
[----:B------:R-:W-:Y:S02]  /*2040*/  FSEL R5, R0, R17, P1 ;  /* 0x0000001100057208 */ /* 0x000fe40000800000 */
[----:B------:R-:W-:Y:S02]  /*2050*/  SEL R4, R4, R9, P1 ;  /* 0x0000000904047207 */ /* 0x000fe40000800000 */
[----:B------:R-:W-:Y:S01]  /*2060*/  DFMA R2, R2, UR8, R6 ;  /* 0x0000000802027c2b */ /* 0x000fe20008000006 */
[----:B------:R-:W-:-:S06]  /*2070*/  @P2 LOP3.LUT R5, R17, 0x80000, RZ, 0xfc, !PT ;  /* 0x0008000011052812 */ /* 0x000fcc00078efcff */
[----:B------:R-:W-:Y:S02]  /*2080*/  DMUL R4, R4, 255 ;  /* 0x406fe00004047828 */ /* 0x000fe40000000000 */
[----:B------:R-:W-:-:S08]  /*2090*/  DMUL R2, R2, 255 ;  /* 0x406fe00002027828 */ /* 0x000fd00000000000 */
[----:B------:R-:W1:Y:S08]  /*20a0*/  F2I.U32.F64.TRUNC R5, R4 ;  /* 0x0000000400057311 */ /* 0x000e70000030d000 */
[----:B------:R-:W2:Y:S01]  /*20b0*/  F2I.U32.F64.TRUNC R3, R2 ;  /* 0x0000000200037311 */ /* 0x000ea2000030d000 */
[----:B-1----:R1:W-:Y:S04]  /*20c0*/  STG.E.U8 desc[UR6][R14.64+0x2], R5 ;  /* 0x000002050e007986 */ /* 0x0023e8000c101106 */
[----:B--2---:R1:W-:Y:S01]  /*20d0*/  STG.E.U8 desc[UR6][R14.64+0x1], R3 ;  /* 0x000001030e007986 */ /* 0x0043e2000c101106 */
[----:B------:R-:W-:Y:S05]  /*20e0*/  BRA `(.L_x_8) ;  /* 0x00000044003c7947 */ /* 0x000fea0003800000 */
.L_x_113:
[----:B------:R-:W-:Y:S01]  /*20f0*/  IMAD.MOV.U32 R2, RZ, RZ, 0x33333333 ;  /* 0x33333333ff027424 */ /* 0x000fe200078e00ff */
[----:B------:R-:W-:Y:S01]  /*2100*/  BSSY.RECONVERGENT B3, `(.L_x_28) ;  /* 0x0000020000037945 */ /* 0x000fe20003800200 */
[----:B------:R-:W-:-:S06]  /*2110*/  IMAD.MOV.U32 R3, RZ, RZ, 0x3fc33333 ;  /* 0x3fc33333ff037424 */ /* 0x000fcc00078e00ff */
[----:B------:R-:W-:-:S08]  /*2120*/  DFMA R16, R16, R2, 3 ;  /* 0x400800001010742b */ /* 0x000fd00000000002 */
        /* <DEDUP_REMOVED lines=27> */
.L_x_31:
[----:B------:R-:W-:Y:S05]  /*22e0*/  BSYNC.RECONVERGENT B4 ;  /* 0x0000000000047941 */ /* 0x000fea0003800200 */
.L_x_30:
[----:B------:R-:W-:-:S07]  /*22f0*/  VIADD R0, R0, 0x1 ;  /* 0x0000000100007836 */ /* 0x000fce0000000000 */
.L_x_29:
[----:B------:R-:W-:Y:S05]  /*2300*/  BSYNC.RECONVERGENT B3 ;  /* 0x0000000000037941 */ /* 0x000fea0003800200 */
.L_x_28:
        /* <DEDUP_REMOVED lines=14> */
[----:B------:R-:W-:Y:S01]  /*23f0*/  UMOV UR9, 0x3fe33333 ;  /* 0x3fe3333300097882 */ /* 0x000fe20000000000 */
[----:B------:R-:W-:Y:S01]  /*2400*/  BSSY.RECONVERGENT B3, `(.L_x_32) ;  /* 0x0000033000037945 */ /* 0x000fe20003800200 */
[----:B------:R-:W-:-:S02]  /*2410*/  FSEL R24, R24, -8.06006814911005101289e+34, !P0 ;  /* 0xf9785eba18187808 */ /* 0x000fc40004000000 */
[----:B------:R-:W-:-:S06]  /*2420*/  FSEL R25, -R25, 0.11223486810922622681, !P0 ;  /* 0x3de5db6519197808 */ /* 0x000fcc0004000100 */
[----:B--2---:R-:W-:-:S08]  /*2430*/  DFMA R4, R12, R24, R4 ;  /* 0x000000180c04722b */ /* 0x004fd00000000004 */
[----:B------:R-:W-:Y:S01]  /*2440*/  DFMA R4, R12, R4, R6 ;  /* 0x000000040c04722b */ /* 0x000fe20000000006 */
[----:B------:R-:W-:Y:S02]  /*2450*/  IMAD.MOV.U32 R6, RZ, RZ, 0x0 ;  /* 0x00000000ff067424 */ /* 0x000fe400078e00ff */
[----:B------:R-:W-:-:S05]  /*2460*/  IMAD.MOV.U32 R7, RZ, RZ, 0x3fe00000 ;  /* 0x3fe00000ff077424 */ /* 0x000fca00078e00ff */
[----:B---3--:R-:W-:-:S08]  /*2470*/  DFMA R4, R12, R4, R8 ;  /* 0x000000040c04722b */ /* 0x008fd00000000008 */
[----:B------:R-:W-:-:S08]  /*2480*/  DFMA R4, R12, R4, R10 ;  /* 0x000000040c04722b */ /* 0x000fd0000000000a */
[----:B----4-:R-:W-:Y:S02]  /*2490*/  DFMA R4, R12, R4, R20 ;  /* 0x000000040c04722b */ /* 0x010fe40000000014 */
[----:B------:R-:W-:-:S06]  /*24a0*/  DADD R20, R16, UR8 ;  /* 0x0000000810147e29 */ /* 0x000fcc0008000000 */
[----:B------:R-:W-:-:S08]  /*24b0*/  DFMA R4, R12, R4, R22 ;  /* 0x000000040c04722b */ /* 0x000fd00000000016 */
[----:B------:R-:W-:Y:S02]  /*24c0*/  DFMA R2, R4, R2, R2 ;  /* 0x000000020402722b */ /* 0x000fe40000000002 */
[----:B------:R-:W-:-:S10]  /*24d0*/  DFMA R4, R12, R4, 1 ;  /* 0x3ff000000c04742b */ /* 0x000fd40000000004 */
[----:B------:R-:W-:Y:S02]  /*24e0*/  FSEL R4, R4, R2, !P0 ;  /* 0x0000000204047208 */ /* 0x000fe40004000000 */
[----:B------:R-:W-:Y:S02]  /*24f0*/  FSEL R5, R5, R3, !P0 ;  /* 0x0000000305057208 */ /* 0x000fe40004000000 */
[----:B------:R-:W-:-:S04]  /*2500*/  LOP3.LUT P0, RZ, R0, 0x2, RZ, 0xc0, !PT ;  /* 0x0000000200ff7812 */ /* 0x000fc8000780c0ff */
[----:B------:R-:W-:-:S10]  /*2510*/  DADD R2, RZ, -R4 ;  /* 0x00000000ff027229 */ /* 0x000fd40000000804 */
[----:B------:R-:W-:Y:S02]  /*2520*/  FSEL R2, R4, R2, !P0 ;  /* 0x0000000204027208 */ /* 0x000fe40004000000 */
[----:B------:R-:W-:Y:S01]  /*2530*/  FSEL R3, R5, R3, !P0 ;  /* 0x0000000305037208 */ /* 0x000fe20004000000 */
[----:B------:R-:W-:-:S05]  /*2540*/  DSETP.NEU.AND P0, PT, |R20|, +INF , PT ;  /* 0x7ff000001400742a */ /* 0x000fca0003f0d200 */
[----:B------:R-:W-:-:S08]  /*2550*/  DFMA R2, R2, R6, 0.5 ;  /* 0x3fe000000202742b */ /* 0x000fd00000000006 */
[----:B------:R-:W-:Y:S01]  /*2560*/  DMUL R4, R2, 255 ;  /* 0x406fe00002047828 */ /* 0x000fe20000000000 */
[----:B------:R-:W-:Y:S01]  /*2570*/  @!P0 IMAD.MOV.U32 R0, RZ, RZ, 0x1 ;  /* 0x00000001ff008424 */ /* 0x000fe200078e00ff */
[----:B------:R-:W-:-:S08]  /*2580*/  @!P0 DMUL R2, RZ, R20 ;  /* 0x00000014ff028228 */ /* 0x000fd00000000000 */
[----:B------:R-:W1:Y:S02]  /*2590*/  F2I.U32.F64.TRUNC R5, R4 ;  /* 0x0000000400057311 */ /* 0x000e64000030d000 */
[----:B-1----:R1:W-:Y:S01]  /*25a0*/  STG.E.U8 desc[UR6][R14.64], R5 ;  /* 0x000000050e007986 */ /* 0x0023e2000c101106 */
[----:B------:R-:W-:Y:S05]  /*25b0*/  @!P0 BRA `(.L_x_33) ;  /* 0x00000000005c8947 */ /* 0x000fea0003800000 */
[----:B------:R-:W-:Y:S01]  /*25c0*/  UMOV UR8, 0x6dc9c883 ;  /* 0x6dc9c88300087882 */ /* 0x000fe20000000000 */
[----:B------:R-:W-:Y:S01]  /*25d0*/  UMOV UR9, 0x3fe45f30 ;  /* 0x3fe45f3000097882 */ /* 0x000fe20000000000 */
[C---:B------:R-:W-:Y:S01]  /*25e0*/  DSETP.GE.AND P0, PT, |R20|.reuse, 2.14748364800000000000e+09, PT ;  /* 0x41e000001400742a */ /* 0x040fe20003f06200 */
[----:B------:R-:W-:Y:S01]  /*25f0*/  BSSY.RECONVERGENT B4, `(.L_x_34) ;  /* 0x0000012000047945 */ /* 0x000fe20003800200 */
[----:B-1----:R-:W-:Y:S01]  /*2600*/  DMUL R4, R20, UR8 ;  /* 0x0000000814047c28 */ /* 0x002fe20008000000 */
        /* <DEDUP_REMOVED lines=16> */
.L_x_35:
[----:B------:R-:W-:Y:S05]  /*2710*/  BSYNC.RECONVERGENT B4 ;  /* 0x0000000000047941 */ /* 0x000fea0003800200 */
.L_x_34:
[----:B------:R-:W-:-:S07]  /*2720*/  VIADD R0, R0, 0x1 ;  /* 0x0000000100007836 */ /* 0x000fce0000000000 */
.L_x_33:
[----:B------:R-:W-:Y:S05]  /*2730*/  BSYNC.RECONVERGENT B3 ;  /* 0x0000000000037941 */ /* 0x000fea0003800200 */
.L_x_32:
[----:B------:R-:W2:Y:S01]  /*2740*/  LDCU.64 UR8, c[0x4][0x8] ;  /* 0x01000100ff0877ac */ /* 0x000ea20008000a00 */
[----:B------:R-:W-:-:S05]  /*2750*/  IMAD.SHL.U32 R4, R0, 0x40, RZ ;  /* 0x0000004000047824 */ /* 0x000fca00078e00ff */
[----:B------:R-:W-:-:S04]  /*2760*/  LOP3.LUT R4, R4, 0x40, RZ, 0xc0, !PT ;  /* 0x0000004004047812 */ /* 0x000fc800078ec0ff */
[----:B--2---:R-:W-:-:S05]  /*2770*/  IADD3 R18, P0, PT, R4, UR8, RZ ;  /* 0x0000000804127c10 */ /* 0x004fca000ff1e0ff */
[----:B------:R-:W-:-:S05]  /*2780*/  IMAD.X R19, RZ, RZ, UR9, P0 ;  /* 0x00000009ff137e24 */ /* 0x000fca00080e06ff */
[----:B-1----:R-:W2:Y:S04]  /*2790*/  LDG.E.128.CONSTANT R4, desc[UR6][R18.64] ;  /* 0x0000000612047981 */ /* 0x002ea8000c1e9d00 */
        /* <DEDUP_REMOVED lines=17> */
[----:B------:R-:W-:-:S06]  /*28b0*/  DADD R20, R16, 1 ;  /* 0x3ff0000010147429 */ /* 0x000fcc0000000000 */
        /* <DEDUP_REMOVED lines=38> */
.L_x_39:
[----:B------:R-:W-:Y:S05]  /*2b20*/  BSYNC.RECONVERGENT B4 ;  /* 0x0000000000047941 */ /* 0x000fea0003800200 */
.L_x_38:
[----:B------:R-:W-:-:S07]  /*2b30*/  VIADD R0, R0, 0x1 ;  /* 0x0000000100007836 */ /* 0x000fce0000000000 */
.L_x_37:
[----:B------:R-:W-:Y:S05]  /*2b40*/  BSYNC.RECONVERGENT B3 ;  /* 0x0000000000037941 */ /* 0x000fea0003800200 */
.L_x_36:
[----:B------:R-:W2:Y:S01]  /*2b50*/  LDCU.64 UR8, c[0x4][0x8] ;  /* 0x01000100ff0877ac */ /* 0x000ea20008000a00 */
[----:B------:R-:W-:-:S05]  /*2b60*/  IMAD.SHL.U32 R4, R0, 0x40, RZ ;  /* 0x0000004000047824 */ /* 0x000fca00078e00ff */
[----:B------:R-:W-:-:S04]  /*2b70*/  LOP3.LUT R4, R4, 0x40, RZ, 0xc0, !PT ;  /* 0x0000004004047812 */ /* 0x000fc800078ec0ff */
[----:B--2---:R-:W-:-:S05]  /*2b80*/  IADD3 R20, P0, PT, R4, UR8, RZ ;  /* 0x0000000804147c10 */ /* 0x004fca000ff1e0ff */
[----:B------:R-:W-:-:S05]  /*2b90*/  IMAD.X R21, RZ, RZ, UR9, P0 ;  /* 0x00000009ff157e24 */ /* 0x000fca00080e06ff */
[----:B------:R-:W2:Y:S04]  /*2ba0*/  LDG.E.128.CONSTANT R16, desc[UR6][R20.64] ;  /* 0x0000000614107981 */ /* 0x000ea8000c1e9d00 */
[----:B------:R-:W3:Y:S04]  /*2bb0*/  LDG.E.128.CONSTANT R8, desc[UR6][R20.64+0x10] ;  /* 0x0000100614087981 */ /* 0x000ee8000c1e9d00 */
[----:B-1----:R-:W4:Y:S01]  /*2bc0*/  LDG.E.128.CONSTANT R4, desc[UR6][R20.64+0x20] ;  /* 0x0000200614047981 */ /* 0x002f22000c1e9d00 */
[----:B------:R-:W-:Y:S01]  /*2bd0*/  LOP3.LUT R12, R0, 0x1, RZ, 0xc0, !PT ;  /* 0x00000001000c7812 */ /* 0x000fe200078ec0ff */
[----:B------:R-:W-:-:S02]  /*2be0*/  IMAD.MOV.U32 R22, RZ, RZ, 0x20fd8164 ;  /* 0x20fd8164ff167424 */ /* 0x000fc400078e00ff */
        /* <DEDUP_REMOVED lines=9> */
[----:B----4-:R-:W-:-:S08]  /*2c80*/  DFMA R4, R12, R8, R4 ;  /* 0x000000080c04722b */ /* 0x010fd00000000004 */
[----:B------:R-:W-:Y:S01]  /*2c90*/  DFMA R4, R12, R4, R6 ;  /* 0x000000040c04722b */ /* 0x000fe20000000006 */
[----:B------:R-:W-:Y:S02]  /*2ca0*/  IMAD.MOV.U32 R6, RZ, RZ, 0x0 ;  /* 0x00000000ff067424 */ /* 0x000fe400078e00ff */
[----:B------:R-:W-:-:S05]  /*2cb0*/  IMAD.MOV.U32 R7, RZ, RZ, 0x3fe00000 ;  /* 0x3fe00000ff077424 */ /* 0x000fca00078e00ff */
[----:B------:R-:W-:Y:S02]  /*2cc0*/  DFMA R2, R4, R2, R2 ;  /* 0x000000020402722b */ /* 0x000fe40000000002 */
[----:B------:R-:W-:-:S10]  /*2cd0*/  DFMA R4, R12, R4, 1 ;  /* 0x3ff000000c04742b */ /* 0x000fd40000000004 */
[----:B------:R-:W-:Y:S02]  /*2ce0*/  FSEL R4, R4, R2, !P0 ;  /* 0x0000000204047208 */ /* 0x000fe40004000000 */
[----:B------:R-:W-:Y:S02]  /*2cf0*/  FSEL R5, R5, R3, !P0 ;  /* 0x0000000305057208 */ /* 0x000fe40004000000 */
[----:B------:R-:W-:-:S04]  /*2d00*/  LOP3.LUT P0, RZ, R0, 0x2, RZ, 0xc0, !PT ;  /* 0x0000000200ff7812 */ /* 0x000fc8000780c0ff */
[----:B------:R-:W-:-:S10]  /*2d10*/  DADD R2, RZ, -R4 ;  /* 0x00000000ff027229 */ /* 0x000fd40000000804 */
[----:B------:R-:W-:Y:S02]  /*2d20*/  FSEL R2, R4, R2, !P0 ;  /* 0x0000000204027208 */ /* 0x000fe40004000000 */
[----:B------:R-:W-:-:S06]  /*2d30*/  FSEL R3, R5, R3, !P0 ;  /* 0x0000000305037208 */ /* 0x000fcc0004000000 */
[----:B------:R-:W-:-:S08]  /*2d40*/  DFMA R2, R2, R6, 0.5 ;  /* 0x3fe000000202742b */ /* 0x000fd00000000006 */
[----:B------:R-:W-:-:S10]  /*2d50*/  DMUL R2, R2, 255 ;  /* 0x406fe00002027828 */ /* 0x000fd40000000000 */
[----:B------:R-:W1:Y:S02]  /*2d60*/  F2I.U32.F64.TRUNC R3, R2 ;  /* 0x0000000200037311 */ /* 0x000e64000030d000 */
[----:B-1----:R2:W-:Y:S01]  /*2d70*/  STG.E.U8 desc[UR6][R14.64+0x2], R3 ;  /* 0x000002030e007986 */ /* 0x0025e2000c101106 */
[----:B------:R-:W-:Y:S05]  /*2d80*/  BRA `(.L_x_8) ;  /* 0x0000003800147947 */ /* 0x000fea0003800000 */
.L_x_115:
        /* <DEDUP_REMOVED lines=31> */
.L_x_43:
[----:B------:R-:W-:Y:S05]  /*2f80*/  BSYNC.RECONVERGENT B4 ;  /* 0x0000000000047941 */ /* 0x000fea0003800200 */
.L_x_42:
[----:B------:R-:W-:-:S07]  /*2f90*/  VIADD R0, R0, 0x1 ;  /* 0x0000000100007836 */ /* 0x000fce0000000000 */
.L_x_41:
[----:B------:R-:W-:Y:S05]  /*2fa0*/  BSYNC.RECONVERGENT B3 ;  /* 0x0000000000037941 */ /* 0x000fea0003800200 */
.L_x_40:
        /* <DEDUP_REMOVED lines=62> */
.L_x_47:
[----:B------:R-:W-:Y:S05]  /*3390*/  BSYNC.RECONVERGENT B4 ;  /* 0x0000000000047941 */ /* 0x000fea0003800200 */
.L_x_46:
[----:B------:R-:W-:-:S07]  /*33a0*/  VIADD R0, R0, 0x1 ;  /* 0x0000000100007836 */ /* 0x000fce0000000000 */
.L_x_45:
[----:B------:R-:W-:Y:S05]  /*33b0*/  BSYNC.RECONVERGENT B3 ;  /* 0x0000000000037941 */ /* 0x000fea0003800200 */
.L_x_44:
        /* <DEDUP_REMOVED lines=62> */
.L_x_51:
[----:B------:R-:W-:Y:S05]  /*37a0*/  BSYNC.RECONVERGENT B4 ;  /* 0x0000000000047941 */ /* 0x000fea0003800200 */
.L_x_50:
[----:B------:R-:W-:-:S07]  /*37b0*/  VIADD R0, R0, 0x1 ;  /* 0x0000000100007836 */ /* 0x000fce0000000000 */
.L_x_49:
[----:B------:R-:W-:Y:S05]  /*37c0*/  BSYNC.RECONVERGENT B3 ;  /* 0x0000000000037941 */ /* 0x000fea0003800200 */
.L_x_48:
        /* <DEDUP_REMOVED lines=36> */
.L_x_15:
[----:B------:R-:W-:-:S13]  /*3a10*/  ISETP.GT.AND P0, PT, R0, 0x6, PT ;  /* 0x000000060000780c */ /* 0x000fda0003f04270 */
[----:B------:R-:W-:Y:S05]  /*3a20*/  @P0 BRA `(.L_x_52) ;  /* 0x0000001800700947 */ /* 0x000fea0003800000 */
[----:B------:R-:W-:-:S05]  /*3a30*/  IMAD.MOV.U32 R3, RZ, RZ, -0x5 ;  /* 0xfffffffbff037424 */ /* 0x000fca00078e00ff */
[----:B------:R-:W-:-:S05]  /*3a40*/  VIADDMNMX.U32 R0, R0, R3, 0x2, PT ;  /* 0x0000000200007446 */ /* 0x000fca0003800003 */
[----:B------:R-:W-:-:S04]  /*3a50*/  IMAD.SHL.U32 R0, R0, 0x4, RZ ;  /* 0x0000000400007824 */ /* 0x000fc800078e00ff */
[----:B------:R-:W1:Y:S02]  /*3a60*/  LDC R2, c[0x2][R0+0x14] ;  /* 0x0080050000027b82 */ /* 0x000e640000000800 */
[----:B-1----:R-:W-:-:S04]  /*3a70*/  SHF.R.S32.HI R3, RZ, 0x1f, R2 ;  /* 0x0000001fff037819 */ /* 0x002fc80000011402 */
.L_x_118:
[----:B------:R-:W-:Y:S05]  /*3a80*/  BRX R2 -0x3a90                                                                          (*"BRANCH_TARGETS .L_x_119,.L_x_120,.L_x_114"*) ;  /* 0xffffffc4025c7949 */ /* 0x000fea000383ffff */
.L_x_120:
        /* <DEDUP_REMOVED lines=31> */
.L_x_56:
[----:B------:R-:W-:Y:S05]  /*3c80*/  BSYNC.RECONVERGENT B4 ;  /* 0x0000000000047941 */ /* 0x000fea0003800200 */
.L_x_55:
[----:B------:R-:W-:-:S07]  /*3c90*/  VIADD R0, R0, 0x1 ;  /* 0x0000000100007836 */ /* 0x000fce0000000000 */
.L_x_54:
[----:B------:R-:W-:Y:S05]  /*3ca0*/  BSYNC.RECONVERGENT B3 ;  /* 0x0000000000037941 */ /* 0x000fea0003800200 */
.L_x_53:
        /* <DEDUP_REMOVED lines=23> */
[----:B------:R-:W-:-:S06]  /*3e20*/  DADD R20, R16, 2.5 ;  /* 0x4004000010147429 */ /* 0x000fcc0000000000 */
        /* <DEDUP_REMOVED lines=38> */
.L_x_60:
[----:B------:R-:W-:Y:S05]  /*4090*/  BSYNC.RECONVERGENT B4 ;  /* 0x0000000000047941 */ /* 0x000fea0003800200 */
.L_x_59:
[----:B------:R-:W-:-:S07]  /*40a0*/  VIADD R0, R0, 0x1 ;  /* 0x0000000100007836 */ /* 0x000fce0000000000 */
.L_x_58:
[----:B------:R-:W-:Y:S05]  /*40b0*/  BSYNC.RECONVERGENT B3 ;  /* 0x0000000000037941 */ /* 0x000fea0003800200 */
.L_x_57:
        /* <DEDUP_REMOVED lines=20> */
[----:B------:R-:W-:Y:S02]  /*4200*/  IMAD.MOV.U32 R6, RZ, RZ, -0x66666666 ;  /* 0x9999999aff067424 */ /* 0x000fe400078e00ff */
        /* <DEDUP_REMOVED lines=15> */
[----:B------:R-:W-:-:S08]  /*4300*/  DFMA R2, R2, UR8, R6 ;  /* 0x0000000802027c2b */ /* 0x000fd00008000006 */
        /* <DEDUP_REMOVED lines=27> */
.L_x_64:
[----:B------:R-:W-:Y:S05]  /*44c0*/  BSYNC.RECONVERGENT B4 ;  /* 0x0000000000047941 */ /* 0x000fea0003800200 */
.L_x_63:
[----:B------:R-:W-:-:S07]  /*44d0*/  VIADD R0, R0, 0x1 ;  /* 0x0000000100007836 */ /* 0x000fce0000000000 */
.L_x_62:
[----:B------:R-:W-:Y:S05]  /*44e0*/  BSYNC.RECONVERGENT B3 ;  /* 0x0000000000037941 */ /* 0x000fea0003800200 */
.L_x_61:
        /* <DEDUP_REMOVED lines=36> */
.L_x_119:
[----:B------:R-:W-:Y:S01]  /*4730*/  UMOV UR8, 0xeb851eb8 ;  /* 0xeb851eb800087882 */ /* 0x000fe20000000000 */
[----:B------:R-:W-:Y:S01]  /*4740*/  UMOV UR9, 0x3fbeb851 ;  /* 0x3fbeb85100097882 */ /* 0x000fe20000000000 */
[----:B------:R-:W-:Y:S01]  /*4750*/  BSSY.RECONVERGENT B3, `(.L_x_65) ;  /* 0x000001e000037945 */ /* 0x000fe20003800200 */
[----:B------:R-:W-:-:S08]  /*4760*/  DMUL R16, R16, UR8 ;  /* 0x0000000810107c28 */ /* 0x000fd00008000000 */
[----:B------:R-:W-:-:S08]  /*4770*/  DADD R20, R16, 2 ;  /* 0x4000000010147429 */ /* 0x000fd00000000000 */
        /* <DEDUP_REMOVED lines=25> */
.L_x_68:
[----:B------:R-:W-:Y:S05]  /*4910*/  BSYNC.RECONVERGENT B4 ;  /* 0x0000000000047941 */ /* 0x000fea0003800200 */
.L_x_67:
[----:B------:R-:W-:-:S07]  /*4920*/  VIADD R0, R0, 0x1 ;  /* 0x0000000100007836 */ /* 0x000fce0000000000 */
.L_x_66:
[----:B------:R-:W-:Y:S05]  /*4930*/  BSYNC.RECONVERGENT B3 ;  /* 0x0000000000037941 */ /* 0x000fea0003800200 */
.L_x_65:
        /* <DEDUP_REMOVED lines=64> */
.L_x_72:
[----:B------:R-:W-:Y:S05]  /*4d40*/  BSYNC.RECONVERGENT B4 ;  /* 0x0000000000047941 */ /* 0x000fea0003800200 */
.L_x_71:
[----:B------:R-:W-:-:S07]  /*4d50*/  VIADD R0, R0, 0x1 ;  /* 0x0000000100007836 */ /* 0x000fce0000000000 */
.L_x_70:
[----:B------:R-:W-:Y:S05]  /*4d60*/  BSYNC.RECONVERGENT B3 ;  /* 0x0000000000037941 */ /* 0x000fea0003800200 */
.L_x_69:
        /* <DEDUP_REMOVED lines=24> */
[----:B----4-:R-:W-:-:S08]  /*4ef0*/  DFMA R4, R12, R4, R20 ;  /* 0x000000040c04722b */ /* 0x010fd00000000014 */
        /* <DEDUP_REMOVED lines=40> */
.L_x_76:
[----:B------:R-:W-:Y:S05]  /*5180*/  BSYNC.RECONVERGENT B4 ;  /* 0x0000000000047941 */ /* 0x000fea0003800200 */
.L_x_75:
[----:B------:R-:W-:-:S07]  /*5190*/  VIADD R0, R0, 0x1 ;  /* 0x0000000100007836 */ /* 0x000fce0000000000 */
.L_x_74:
[----:B------:R-:W-:Y:S05]  /*51a0*/  BSYNC.RECONVERGENT B3 ;  /* 0x0000000000037941 */ /* 0x000fea0003800200 */
.L_x_73:
        /* <DEDUP_REMOVED lines=36> */
.L_x_52:
[----:B------:R-:W-:-:S05]  /*53f0*/  IMAD.MOV.U32 R3, RZ, RZ, -0x7 ;  /* 0xfffffff9ff037424 */ /* 0x000fca00078e00ff */
[----:B------:R-:W-:-:S05]  /*5400*/  VIADDMNMX.U32 R0, R0, R3, 0x2, PT ;  /* 0x0000000200007446 */ /* 0x000fca0003800003 */
[----:B------:R-:W-:-:S04]  /*5410*/  IMAD.SHL.U32 R0, R0, 0x4, RZ ;  /* 0x0000000400007824 */ /* 0x000fc800078e00ff */
[----:B------:R-:W1:Y:S02]  /*5420*/  LDC R2, c[0x2][R0+0x20] ;  /* 0x0080080000027b82 */ /* 0x000e640000000800 */
[----:B-1----:R-:W-:-:S04]  /*5430*/  SHF.R.S32.HI R3, RZ, 0x1f, R2 ;  /* 0x0000001fff037819 */ /* 0x002fc80000011402 */
.L_x_122:
[----:B------:R-:W-:Y:S05]  /*5440*/  BRX R2 -0x5450                                                                          (*"BRANCH_TARGETS .L_x_123,.L_x_124,.L_x_114"*) ;  /* 0xffffffa802ec7949 */ /* 0x000fea000383ffff */
.L_x_124:
[----:B------:R-:W-:Y:S01]  /*5450*/  DMUL R20, R16, 0.25 ;  /* 0x3fd0000010147828 */ /* 0x000fe20000000000 */
[----:B------:R-:W-:Y:S07]  /*5460*/  BSSY.RECONVERGENT B3, `(.L_x_77) ;  /* 0x000001c000037945 */ /* 0x000fee0003800200 */
        /* <DEDUP_REMOVED lines=25> */
.L_x_80:
[----:B------:R-:W-:Y:S05]  /*5600*/  BSYNC.RECONVERGENT B4 ;  /* 0x0000000000047941 */ /* 0x000fea0003800200 */
.L_x_79:
[----:B------:R-:W-:-:S07]  /*5610*/  VIADD R0, R0, 0x1 ;  /* 0x0000000100007836 */ /* 0x000fce0000000000 */
.L_x_78:
[----:B------:R-:W-:Y:S05]  /*5620*/  BSYNC.RECONVERGENT B3 ;  /* 0x0000000000037941 */ /* 0x000fea0003800200 */
.L_x_77:
        /* <DEDUP_REMOVED lines=28> */
[----:B------:R-:W-:Y:S02]  /*57f0*/  LOP3.LUT P0, RZ, R0, 0x2, RZ, 0xc0, !PT ;  /* 0x0000000200ff7812 */ /* 0x000fe4000780c0ff */
[----:B------:R-:W-:Y:S02]  /*5800*/  MOV R0, 0x5860 ;  /* 0x0000586000007802 */ /* 0x000fe40000000f00 */
[----:B------:R-:W-:-:S10]  /*5810*/  DADD R2, RZ, -R4 ;  /* 0x00000000ff027229 */ /* 0x000fd40000000804 */
[----:B------:R-:W-:Y:S02]  /*5820*/  FSEL R2, R4, R2, !P0 ;  /* 0x0000000204027208 */ /* 0x000fe40004000000 */
[----:B------:R-:W-:-:S06]  /*5830*/  FSEL R3, R5, R3, !P0 ;  /* 0x0000000305037208 */ /* 0x000fcc0004000000 */
[----:B------:R-:W-:-:S11]  /*5840*/  DFMA R2, R2, R6, 0.5 ;  /* 0x3fe000000202742b */ /* 0x000fd60000000006 */
[----:B0-----:R-:W-:Y:S05]  /*5850*/  CALL.REL.NOINC `($_Z18burningship_kernelPhiidddii$__internal_accurate_pow) ;  /* 0x0000001000e07944 */ /* 0x001fea0003c00000 */
[----:B------:R-:W-:Y:S05]  /*5860*/  BSYNC.RECONVERGENT B1 ;  /* 0x0000000000017941 */ /* 0x000fea0003800200 */
.L_x_81:
[C---:B------:R-:W-:Y:S01]  /*5870*/  DADD R4, R2.reuse, 2 ;  /* 0x4000000002047429 */ /* 0x040fe20000000000 */
[----:B------:R-:W-:Y:S01]  /*5880*/  BSSY.RECONVERGENT B1, `(.L_x_82) ;  /* 0x0000011000017945 */ /* 0x000fe20003800200 */
[C---:B------:R-:W-:Y:S02]  /*5890*/  DSETP.NEU.AND P1, PT, R2.reuse, RZ, PT ;  /* 0x000000ff0200722a */ /* 0x040fe40003f2d000 */
[----:B------:R-:W-:-:S06]  /*58a0*/  DSETP.NEU.AND P0, PT, R2, 1, PT ;  /* 0x3ff000000200742a */ /* 0x000fcc0003f0d000 */
[----:B------:R-:W-:Y:S01]  /*58b0*/  LOP3.LUT R4, R5, 0x7ff00000, RZ, 0xc0, !PT ;  /* 0x7ff0000005047812 */ /* 0x000fe200078ec0ff */
[----:B------:R-:W-:Y:S02]  /*58c0*/  IMAD.MOV.U32 R5, RZ, RZ, R7 ;  /* 0x000000ffff057224 */ /* 0x000fe400078e0007 */
[----:B------:R-:W-:Y:S01]  /*58d0*/  IMAD.MOV.U32 R7, RZ, RZ, 0x3fd33333 ;  /* 0x3fd33333ff077424 */ /* 0x000fe200078e00ff */
[----:B------:R-:W-:Y:S01]  /*58e0*/  ISETP.NE.AND P2, PT, R4, 0x7ff00000, PT ;  /* 0x7ff000000400780c */ /* 0x000fe20003f45270 */
[----:B------:R-:W-:Y:S01]  /*58f0*/  IMAD.MOV.U32 R4, RZ, RZ, R6 ;  /* 0x000000ffff047224 */ /* 0x000fe200078e0006 */
[----:B------:R-:W-:Y:S01]  /*5900*/  @!P1 CS2R R4, SRZ ;  /* 0x0000000000049805 */ /* 0x000fe2000001ff00 */
[----:B------:R-:W-:-:S10]  /*5910*/  IMAD.MOV.U32 R6, RZ, RZ, 0x33333333 ;  /* 0x33333333ff067424 */ /* 0x000fd400078e00ff */
[----:B------:R-:W-:Y:S05]  /*5920*/  @P2 BRA `(.L_x_83) ;  /* 0x0000000000182947 */ /* 0x000fea0003800000 */
[----:B------:R-:W-:-:S14]  /*5930*/  DSETP.NAN.AND P1, PT, R2, R2, PT ;  /* 0x000000020200722a */ /* 0x000fdc0003f28000 */
[----:B------:R-:W-:Y:S01]  /*5940*/  @P1 DADD R4, R2, 2 ;  /* 0x4000000002041429 */ /* 0x000fe20000000000 */
[----:B------:R-:W-:Y:S10]  /*5950*/  @P1 BRA `(.L_x_83) ;  /* 0x00000000000c1947 */ /* 0x000ff40003800000 */
[----:B------:R-:W-:-:S14]  /*5960*/  DSETP.NEU.AND P1, PT, |R2|, +INF , PT ;  /* 0x7ff000000200742a */ /* 0x000fdc0003f2d200 */
[----:B------:R-:W-:Y:S02]  /*5970*/  @!P1 IMAD.MOV.U32 R4, RZ, RZ, 0x0 ;  /* 0x00000000ff049424 */ /* 0x000fe400078e00ff */
[----:B------:R-:W-:-:S07]  /*5980*/  @!P1 IMAD.MOV.U32 R5, RZ, RZ, 0x7ff00000 ;  /* 0x7ff00000ff059424 */ /* 0x000fce00078e00ff */
.L_x_83:
[----:B------:R-:W-:Y:S05]  /*5990*/  BSYNC.RECONVERGENT B1 ;  /* 0x0000000000017941 */ /* 0x000fea0003800200 */
.L_x_82:
[----:B------:R-:W-:Y:S01]  /*59a0*/  FSEL R2, R4, RZ, P0 ;  /* 0x000000ff04027208 */ /* 0x000fe20000000000 */
[----:B------:R-:W-:Y:S01]  /*59b0*/  IMAD.MOV.U32 R8, RZ, RZ, 0x0 ;  /* 0x00000000ff087424 */ /* 0x000fe200078e00ff */
[----:B------:R-:W-:Y:S01]  /*59c0*/  FSEL R3, R5, 1.875, P0 ;  /* 0x3ff0000005037808 */ /* 0x000fe20000000000 */
[----:B------:R-:W-:Y:S01]  /*59d0*/  IMAD.MOV.U32 R9, RZ, RZ, 0x3fe00000 ;  /* 0x3fe00000ff097424 */ /* 0x000fe200078e00ff */
[----:B------:R-:W-:Y:S01]  /*59e0*/  UMOV UR8, 0x66666666 ;  /* 0x6666666600087882 */ /* 0x000fe20000000000 */
[----:B------:R-:W-:-:S03]  /*59f0*/  UMOV UR9, 0x3fe66666 ;  /* 0x3fe6666600097882 */ /* 0x000fc60000000000 */
[C---:B------:R-:W-:Y:S01]  /*5a00*/  DFMA R4, R2.reuse, UR8, R6 ;  /* 0x0000000802047c2b */ /* 0x040fe20008000006 */
[----:B------:R-:W-:Y:S01]  /*5a10*/  UMOV UR8, 0x9999999a ;  /* 0x9999999a00087882 */ /* 0x000fe20000000000 */
[----:B------:R-:W-:Y:S01]  /*5a20*/  DFMA R6, R2, R8, 0.5 ;  /* 0x3fe000000206742b */ /* 0x000fe20000000008 */
[----:B------:R-:W-:Y:S01]  /*5a30*/  UMOV UR9, 0x3fc99999 ;  /* 0x3fc9999900097882 */ /* 0x000fe20000000000 */
[----:B------:R-:W-:Y:S02]  /*5a40*/  IMAD.MOV.U32 R8, RZ, RZ, -0x66666666 ;  /* 0x9999999aff087424 */ /* 0x000fe400078e00ff */
[----:B------:R-:W-:Y:S02]  /*5a50*/  IMAD.MOV.U32 R9, RZ, RZ, 0x3fe99999 ;  /* 0x3fe99999ff097424 */ /* 0x000fe400078e00ff */
[----:B------:R-:W-:Y:S02]  /*5a60*/  DMUL R4, R4, 255 ;  /* 0x406fe00004047828 */ /* 0x000fe40000000000 */
[----:B------:R-:W-:-:S02]  /*5a70*/  DMUL R6, R6, 255 ;  /* 0x406fe00006067828 */ /* 0x000fc40000000000 */
[----:B------:R-:W-:-:S06]  /*5a80*/  DFMA R2, R2, UR8, R8 ;  /* 0x0000000802027c2b */ /* 0x000fcc0008000008 */
[----:B------:R-:W0:Y:S02]  /*5a90*/  F2I.U32.F64.TRUNC R5, R4 ;  /* 0x0000000400057311 */ /* 0x000e24000030d000 */
[----:B------:R-:W-:-:S06]  /*5aa0*/  DMUL R2, R2, 255 ;  /* 0x406fe00002027828 */ /* 0x000fcc0000000000 */
[----:B------:R-:W1:Y:S01]  /*5ab0*/  F2I.U32.F64.TRUNC R7, R6 ;  /* 0x0000000600077311 */ /* 0x000e62000030d000 */
[----:B0-----:R4:W-:Y:S07]  /*5ac0*/  STG.E.U8 desc[UR6][R14.64], R5 ;  /* 0x000000050e007986 */ /* 0x0019ee000c101106 */
[----:B------:R-:W0:Y:S01]  /*5ad0*/  F2I.U32.F64.TRUNC R3, R2 ;  /* 0x0000000200037311 */ /* 0x000e22000030d000 */
[----:B-1----:R4:W-:Y:S04]  /*5ae0*/  STG.E.U8 desc[UR6][R14.64+0x1], R7 ;  /* 0x000001070e007986 */ /* 0x0029e8000c101106 */
[----:B0-----:R4:W-:Y:S01]  /*5af0*/  STG.E.U8 desc[UR6][R14.64+0x2], R3 ;  /* 0x000002030e007986 */ /* 0x0019e2000c101106 */
[----:B------:R-:W-:Y:S05]  /*5b00*/  BRA `(.L_x_8) ;  /* 0x0000000800b47947 */ /* 0x000fea0003800000 */
.L_x_114:
[----:B------:R-:W1:Y:S01]  /*5b10*/  I2F.F64 R4, UR4 ;  /* 0x0000000400047d12 */ /* 0x000e620008201c00 */
[----:B------:R-:W-:Y:S01]  /*5b20*/  IMAD.MOV.U32 R2, RZ, RZ, 0x1 ;  /* 0x00000001ff027424 */ /* 0x000fe200078e00ff */
[----:B------:R-:W-:Y:S01]  /*5b30*/  DMUL R16, R16, 360 ;  /* 0x4076800010107828 */ /* 0x000fe20000000000 */
[----:B------:R-:W-:Y:S09]  /*5b40*/  BSSY.RECONVERGENT B1, `(.L_x_84) ;  /* 0x0000014000017945 */ /* 0x000ff20003800200 */
[----:B------:R-:W-:Y:S01]  /*5b50*/  FSETP.GEU.AND P1, PT, |R17|, 6.5827683646048100446e-37, PT ;  /* 0x036000001100780b */ /* 0x000fe20003f2e200 */
[----:B-1----:R-:W1:Y:S02]  /*5b60*/  MUFU.RCP64H R3, R5 ;  /* 0x0000000500037308 */ /* 0x002e640000001800 */
[----:B-1----:R-:W-:-:S08]  /*5b70*/  DFMA R6, -R4, R2, 1 ;  /* 0x3ff000000406742b */ /* 0x002fd00000000102 */
[----:B------:R-:W-:-:S08]  /*5b80*/  DFMA R6, R6, R6, R6 ;  /* 0x000000060606722b */ /* 0x000fd00000000006 */
        /* <DEDUP_REMOVED lines=11> */
[----:B------:R-:W-:Y:S02]  /*5c40*/  IMAD.MOV.U32 R9, RZ, RZ, R17 ;  /* 0x000000ffff097224 */ /* 0x000fe400078e0011 */
[----:B------:R-:W-:Y:S02]  /*5c50*/  IMAD.MOV.U32 R6, RZ, RZ, R4 ;  /* 0x000000ffff067224 */ /* 0x000fe400078e0004 */
[----:B------:R-:W-:-:S07]  /*5c60*/  IMAD.MOV.U32 R7, RZ, RZ, R5 ;  /* 0x000000ffff077224 */ /* 0x000fce00078e0005 */
[----:B0-----:R-:W-:Y:S05]  /*5c70*/  CALL.REL.NOINC `($__internal_0_$__cuda_sm20_div_rn_f64_full) ;  /* 0x0000000800687944 */ /* 0x001fea0003c00000 */
.L_x_85:
[----:B------:R-:W-:Y:S05]  /*5c80*/  BSYNC.RECONVERGENT B1 ;  /* 0x0000000000017941 */ /* 0x000fea0003800200 */
.L_x_84:
[----:B------:R-:W1:Y:S01]  /*5c90*/  MUFU.RCP64H R5, 360 ;  /* 0x4076800000057908 */ /* 0x000e620000001800 */
[----:B------:R-:W-:Y:S01]  /*5ca0*/  IMAD.MOV.U32 R8, RZ, RZ, 0x0 ;  /* 0x00000000ff087424 */ /* 0x000fe200078e00ff */
[----:B------:R-:W-:Y:S01]  /*5cb0*/  FSETP.GEU.AND P1, PT, |R3|, 6.5827683646048100446e-37, PT ;  /* 0x036000000300780b */ /* 0x000fe20003f2e200 */
[----:B------:R-:W-:Y:S01]  /*5cc0*/  IMAD.MOV.U32 R9, RZ, RZ, 0x40768000 ;  /* 0x40768000ff097424 */ /* 0x000fe200078e00ff */
[----:B------:R-:W-:Y:S01]  /*5cd0*/  BSSY.RECONVERGENT B1, `(.L_x_86) ;  /* 0x0000015000017945 */ /* 0x000fe20003800200 */
[----:B------:R-:W-:-:S06]  /*5ce0*/  IMAD.MOV.U32 R4, RZ, RZ, 0x1 ;  /* 0x00000001ff047424 */ /* 0x000fcc00078e00ff */
[----:B-1----:R-:W-:-:S08]  /*5cf0*/  DFMA R6, R4, -R8, 1 ;  /* 0x3ff000000406742b */ /* 0x002fd00000000808 */
[----:B------:R-:W-:-:S08]  /*5d00*/  DFMA R6, R6, R6, R6 ;  /* 0x000000060606722b */ /* 0x000fd00000000006 */
[----:B------:R-:W-:-:S08]  /*5d10*/  DFMA R6, R4, R6, R4 ;  /* 0x000000060406722b */ /* 0x000fd00000000004 */
[----:B------:R-:W-:-:S08]  /*5d20*/  DFMA R4, R6, -R8, 1 ;  /* 0x3ff000000604742b */ /* 0x000fd00000000808 */
[----:B------:R-:W-:-:S08]  /*5d30*/  DFMA R4, R6, R4, R6 ;  /* 0x000000040604722b */ /* 0x000fd00000000006 */
[----:B------:R-:W-:-:S08]  /*5d40*/  DMUL R6, R4, R2 ;  /* 0x0000000204067228 */ /* 0x000fd00000000000 */
[----:B------:R-:W-:-:S08]  /*5d50*/  DFMA R8, R6, -360, R2 ;  /* 0xc07680000608782b */ /* 0x000fd00000000002 */
[----:B------:R-:W-:-:S10]  /*5d60*/  DFMA R4, R4, R8, R6 ;  /* 0x000000080404722b */ /* 0x000fd40000000006 */
[----:B------:R-:W-:-:S05]  /*5d70*/  FFMA R0, RZ, 3.8515625, R5 ;  /* 0x40768000ff007823 */ /* 0x000fca0000000005 */
[----:B------:R-:W-:-:S13]  /*5d80*/  FSETP.GT.AND P0, PT, |R0|, 1.469367938527859385e-39, PT ;  /* 0x001000000000780b */ /* 0x000fda0003f04200 */
[----:B------:R-:W-:Y:S05]  /*5d90*/  @P0 BRA P1, `(.L_x_87) ;  /* 0x0000000000200947 */ /* 0x000fea0000800000 */
[----:B------:R-:W-:Y:S01]  /*5da0*/  IMAD.MOV.U32 R8, RZ, RZ, R2 ;  /* 0x000000ffff087224 */ /* 0x000fe200078e0002 */
[----:B------:R-:W-:Y:S01]  /*5db0*/  MOV R20, 0x5e00 ;  /* 0x00005e0000147802 */ /* 0x000fe20000000f00 */
[----:B------:R-:W-:Y:S02]  /*5dc0*/  IMAD.MOV.U32 R9, RZ, RZ, R3 ;  /* 0x000000ffff097224 */ /* 0x000fe400078e0003 */
[----:B------:R-:W-:Y:S02]  /*5dd0*/  IMAD.MOV.U32 R6, RZ, RZ, RZ ;  /* 0x000000ffff067224 */ /* 0x000fe400078e00ff */
[----:B------:R-:W-:-:S07]  /*5de0*/  IMAD.MOV.U32 R7, RZ, RZ, 0x40768000 ;  /* 0x40768000ff077424 */ /* 0x000fce00078e00ff */
[----:B0-----:R-:W-:Y:S05]  /*5df0*/  CALL.REL.NOINC `($__internal_0_$__cuda_sm20_div_rn_f64_full) ;  /* 0x0000000800087944 */ /* 0x001fea0003c00000 */
[----:B------:R-:W-:Y:S02]  /*5e00*/  IMAD.MOV.U32 R4, RZ, RZ, R2 ;  /* 0x000000ffff047224 */ /* 0x000fe400078e0002 */
[----:B------:R-:W-:-:S07]  /*5e10*/  IMAD.MOV.U32 R5, RZ, RZ, R3 ;  /* 0x000000ffff057224 */ /* 0x000fce00078e0003 */
.L_x_87:
[----:B------:R-:W-:Y:S05]  /*5e20*/  BSYNC.RECONVERGENT B1 ;  /* 0x0000000000017941 */ /* 0x000fea0003800200 */
.L_x_86:
[----:B------:R-:W-:Y:S01]  /*5e30*/  DMUL R4, R4, 6 ;  /* 0x4018000004047828 */ /* 0x000fe20000000000 */
[----:B------:R-:W-:Y:S05]  /*5e40*/  BSSY.RECONVERGENT B1, `(.L_x_88) ;  /* 0x000002a000017945 */ /* 0x000fea0003800200 */
[----:B------:R-:W1:Y:S08]  /*5e50*/  F2I.F64.FLOOR R0, R4 ;  /* 0x0000000400007311 */ /* 0x000e700000305100 */
[----:B------:R-:W2:Y:S01]  /*5e60*/  FRND.F64.FLOOR R2, R4 ;  /* 0x0000000400027313 */ /* 0x000ea20000305800 */
[----:B-1----:R-:W-:Y:S01]  /*5e70*/  ISETP.GT.AND P0, PT, R0, 0x1, PT ;  /* 0x000000010000780c */ /* 0x002fe20003f04270 */
[----:B--2---:R-:W-:-:S12]  /*5e80*/  DADD R8, R4, -R2 ;  /* 0x0000000004087229 */ /* 0x004fd80000000802 */
[----:B------:R-:W-:Y:S05]  /*5e90*/  @P0 BRA `(.L_x_89) ;  /* 0x0000000000340947 */ /* 0x000fea0003800000 */
[----:B------:R-:W-:Y:S02]  /*5ea0*/  ISETP.NE.AND P0, PT, R0, RZ, PT ;  /* 0x000000ff0000720c */ /* 0x000fe40003f05270 */
[----:B------:R-:W-:Y:S01]  /*5eb0*/  CS2R R2, SRZ ;  /* 0x0000000000027805 */ /* 0x000fe2000001ff00 */
[----:B------:R-:W-:Y:S02]  /*5ec0*/  IMAD.MOV.U32 R4, RZ, RZ, 0x0 ;  /* 0x00000000ff047424 */ /* 0x000fe400078e00ff */
[----:B------:R-:W-:Y:S02]  /*5ed0*/  IMAD.MOV.U32 R5, RZ, RZ, 0x3ff00000 ;  /* 0x3ff00000ff057424 */ /* 0x000fe400078e00ff */
[----:B------:R-:W-:Y:S02]  /*5ee0*/  IMAD.MOV.U32 R6, RZ, RZ, R8 ;  /* 0x000000ffff067224 */ /* 0x000fe400078e0008 */
[----:B------:R-:W-:-:S04]  /*5ef0*/  IMAD.MOV.U32 R7, RZ, RZ, R9 ;  /* 0x000000ffff077224 */ /* 0x000fc800078e0009 */
[----:B------:R-:W-:Y:S05]  /*5f00*/  @!P0 BRA `(.L_x_90) ;  /* 0x0000000000748947 */ /* 0x000fea0003800000 */
[----:B------:R-:W-:-:S13]  /*5f10*/  ISETP.NE.AND P0, PT, R0, 0x1, PT ;  /* 0x000000010000780c */ /* 0x000fda0003f05270 */
[----:B------:R-:W-:Y:S05]  /*5f20*/  @P0 BRA `(.L_x_91) ;  /* 0x0000000000380947 */ /* 0x000fea0003800000 */
[----:B------:R-:W-:Y:S01]  /*5f30*/  DADD R4, -R8, 1 ;  /* 0x3ff0000008047429 */ /* 0x000fe20000000100 */
[----:B------:R-:W-:Y:S02]  /*5f40*/  IMAD.MOV.U32 R6, RZ, RZ, 0x0 ;  /* 0x00000000ff067424 */ /* 0x000fe400078e00ff */
[----:B------:R-:W-:Y:S01]  /*5f50*/  IMAD.MOV.U32 R7, RZ, RZ, 0x3ff00000 ;  /* 0x3ff00000ff077424 */ /* 0x000fe200078e00ff */
[----:B------:R-:W-:Y:S07]  /*5f60*/  BRA `(.L_x_90) ;  /* 0x00000000005c7947 */ /* 0x000fee0003800000 */
.L_x_89:
[----:B------:R-:W-:Y:S02]  /*5f70*/  ISETP.NE.AND P0, PT, R0, 0x2, PT ;  /* 0x000000020000780c */ /* 0x000fe40003f05270 */
[----:B------:R-:W-:-:S11]  /*5f80*/  CS2R R4, SRZ ;  /* 0x0000000000047805 */ /* 0x000fd6000001ff00 */
[----:B------:R-:W-:Y:S05]  /*5f90*/  @!P0 BRA `(.L_x_92) ;  /* 0x0000000000408947 */ /* 0x000fea0003800000 */
[----:B------:R-:W-:Y:S01]  /*5fa0*/  ISETP.NE.AND P0, PT, R0, 0x3, PT ;  /* 0x000000030000780c */ /* 0x000fe20003f05270 */
[----:B------:R-:W-:Y:S02]  /*5fb0*/  IMAD.MOV.U32 R2, RZ, RZ, 0x0 ;  /* 0x00000000ff027424 */ /* 0x000fe400078e00ff */
[----:B------:R-:W-:-:S10]  /*5fc0*/  IMAD.MOV.U32 R3, RZ, RZ, 0x3ff00000 ;  /* 0x3ff00000ff037424 */ /* 0x000fd400078e00ff */
[----:B------:R-:W-:Y:S01]  /*5fd0*/  @!P0 DADD R6, -R8, 1 ;  /* 0x3ff0000008068429 */ /* 0x000fe20000000100 */
[----:B------:R-:W-:Y:S10]  /*5fe0*/  @!P0 BRA `(.L_x_90) ;  /* 0x00000000003c8947 */ /* 0x000ff40003800000 */
[----:B------:R-:W-:-:S13]  /*5ff0*/  ISETP.NE.AND P0, PT, R0, 0x4, PT ;  /* 0x000000040000780c */ /* 0x000fda0003f05270 */
[----:B------:R-:W-:Y:S05]  /*6000*/  @!P0 BRA `(.L_x_93) ;  /* 0x0000000000148947 */ /* 0x000fea0003800000 */
.L_x_91:
[----:B------:R-:W-:Y:S01]  /*6010*/  DADD R2, -R8, 1 ;  /* 0x3ff0000008027429 */ /* 0x000fe20000000100 */
[----:B------:R-:W-:Y:S01]  /*6020*/  IMAD.MOV.U32 R4, RZ, RZ, 0x0 ;  /* 0x00000000ff047424 */ /* 0x000fe200078e00ff */
[----:B------:R-:W-:Y:S01]  /*6030*/  CS2R R6, SRZ ;  /* 0x0000000000067805 */ /* 0x000fe2000001ff00 */
[----:B------:R-:W-:Y:S01]  /*6040*/  IMAD.MOV.U32 R5, RZ, RZ, 0x3ff00000 ;  /* 0x3ff00000ff057424 */ /* 0x000fe200078e00ff */
[----:B------:R-:W-:Y:S07]  /*6050*/  BRA `(.L_x_90) ;  /* 0x0000000000207947 */ /* 0x000fee0003800000 */
.L_x_93:
[----:B------:R-:W-:Y:S01]  /*6060*/  IMAD.MOV.U32 R4, RZ, RZ, R8 ;  /* 0x000000ffff047224 */ /* 0x000fe200078e0008 */
[----:B------:R-:W-:Y:S01]  /*6070*/  CS2R R6, SRZ ;  /* 0x0000000000067805 */ /* 0x000fe2000001ff00 */
[----:B------:R-:W-:Y:S01]  /*6080*/  IMAD.MOV.U32 R5, RZ, RZ, R9 ;  /* 0x000000ffff057224 */ /* 0x000fe200078e0009 */
[----:B------:R-:W-:Y:S06]  /*6090*/  BRA `(.L_x_90) ;  /* 0x0000000000107947 */ /* 0x000fec0003800000 */
.L_x_92:
[----:B------:R-:W-:Y:S02]  /*60a0*/  IMAD.MOV.U32 R2, RZ, RZ, R8 ;  /* 0x000000ffff027224 */ /* 0x000fe400078e0008 */
[----:B------:R-:W-:Y:S02]  /*60b0*/  IMAD.MOV.U32 R3, RZ, RZ, R9 ;  /* 0x000000ffff037224 */ /* 0x000fe400078e0009 */
[----:B------:R-:W-:Y:S02]  /*60c0*/  IMAD.MOV.U32 R6, RZ, RZ, 0x0 ;  /* 0x00000000ff067424 */ /* 0x000fe400078e00ff */
[----:B------:R-:W-:-:S07]  /*60d0*/  IMAD.MOV.U32 R7, RZ, RZ, 0x3ff00000 ;  /* 0x3ff00000ff077424 */ /* 0x000fce00078e00ff */
.L_x_90:
[----:B------:R-:W-:Y:S05]  /*60e0*/  BSYNC.RECONVERGENT B1 ;  /* 0x0000000000017941 */ /* 0x000fea0003800200 */
.L_x_88:
[----:B------:R-:W-:Y:S02]  /*60f0*/  DMUL R4, R4, 255 ;  /* 0x406fe00004047828 */ /* 0x000fe40000000000 */
[----:B------:R-:W-:Y:S02]  /*6100*/  DMUL R6, R6, 255 ;  /* 0x406fe00006067828 */ /* 0x000fe40000000000 */
[----:B------:R-:W-:-:S06]  /*6110*/  DMUL R2, R2, 255 ;  /* 0x406fe00002027828 */ /* 0x000fcc0000000000 */
[----:B------:R-:W1:Y:S08]  /*6120*/  F2I.U32.F64.TRUNC R5, R4 ;  /* 0x0000000400057311 */ /* 0x000e70000030d000 */
[----:B------:R-:W2:Y:S01]  /*6130*/  F2I.U32.F64.TRUNC R7, R6 ;  /* 0x0000000600077311 */ /* 0x000ea2000030d000 */
[----:B-1----:R1:W-:Y:S07]  /*6140*/  STG.E.U8 desc[UR6][R14.64], R5 ;  /* 0x000000050e007986 */ /* 0x0023ee000c101106 */
[----:B------:R-:W3:Y:S01]  /*6150*/  F2I.U32.F64.TRUNC R3, R2 ;  /* 0x0000000200037311 */ /* 0x000ee2000030d000 */
[----:B--2---:R1:W-:Y:S04]  /*6160*/  STG.E.U8 desc[UR6][R14.64+0x1], R7 ;  /* 0x000001070e007986 */ /* 0x0043e8000c101106 */
[----:B---3--:R1:W-:Y:S01]  /*6170*/  STG.E.U8 desc[UR6][R14.64+0x2], R3 ;  /* 0x000002030e007986 */ /* 0x0083e2000c101106 */
[----:B------:R-:W-:Y:S05]  /*6180*/  BRA `(.L_x_8) ;  /* 0x0000000400147947 */ /* 0x000fea0003800000 */
.L_x_123:
        /* <DEDUP_REMOVED lines=29> */
.L_x_97:
[----:B------:R-:W-:Y:S05]  /*6360*/  BSYNC.RECONVERGENT B4 ;  /* 0x0000000000047941 */ /* 0x000fea0003800200 */
.L_x_96:
[----:B------:R-:W-:-:S07]  /*6370*/  VIADD R0, R0, 0x1 ;  /* 0x0000000100007836 */ /* 0x000fce0000000000 */
.L_x_95:
[----:B------:R-:W-:Y:S05]  /*6380*/  BSYNC.RECONVERGENT B3 ;  /* 0x0000000000037941 */ /* 0x000fea0003800200 */
.L_x_94:
        /* <DEDUP_REMOVED lines=34> */
[----:B-1----:R1:W-:Y:S04]  /*65b0*/  STG.E.U8 desc[UR6][R14.64+0x2], R3 ;  /* 0x000002030e007986 */ /* 0x0023e8000c101106 */
[----:B------:R1:W-:Y:S04]  /*65c0*/  STG.E.U8 desc[UR6][R14.64+0x1], R3 ;  /* 0x000001030e007986 */ /* 0x0003e8000c101106 */
[----:B------:R1:W-:Y:S02]  /*65d0*/  STG.E.U8 desc[UR6][R14.64], R3 ;  /* 0x000000030e007986 */ /* 0x0003e4000c101106 */
.L_x_8:
[----:B------:R-:W-:Y:S05]  /*65e0*/  BSYNC.RECONVERGENT B0 ;  /* 0x0000000000007941 */ /* 0x000fea0003800200 */
.L_x_7:
[----:B-1--4-:R-:W-:-:S05]  /*65f0*/  IMAD.MOV.U32 R7, RZ, RZ, 0xff ;  /* 0x000000ffff077424 */ /* 0x012fca00078e00ff */
[----:B------:R-:W-:Y:S01]  /*6600*/  STG.E.U8 desc[UR6][R14.64+0x3], R7 ;  /* 0x000003070e007986 */ /* 0x000fe2000c101106 */
[----:B------:R-:W-:Y:S05]  /*6610*/  EXIT ;  /* 0x000000000000794d */ /* 0x000fea0003800000 */
        .weak           $__internal_0_$__cuda_sm20_div_rn_f64_full
        .type           $__internal_0_$__cuda_sm20_div_rn_f64_full,@function
        .size           $__internal_0_$__cuda_sm20_div_rn_f64_full,($_Z18burningship_kernelPhiidddii$__internal_accurate_pow - $__internal_0_$__cuda_sm20_div_rn_f64_full)
$__internal_0_$__cuda_sm20_div_rn_f64_full:
[C---:B------:R-:W-:Y:S01]  /*6620*/  FSETP.GEU.AND P0, PT, |R7|.reuse, 1.469367938527859385e-39, PT ;  /* 0x001000000700780b */ /* 0x040fe20003f0e200 */
[----:B------:R-:W-:Y:S01]  /*6630*/  IMAD.MOV.U32 R10, RZ, RZ, 0x1 ;  /* 0x00000001ff0a7424 */ /* 0x000fe200078e00ff */
[----:B------:R-:W-:Y:S01]  /*6640*/  LOP3.LUT R4, R7, 0x800fffff, RZ, 0xc0, !PT ;  /* 0x800fffff07047812 */ /* 0x000fe200078ec0ff */
[----:B------:R-:W-:Y:S01]  /*6650*/  IMAD.MOV.U32 R22, RZ, RZ, 0x1ca00000 ;  /* 0x1ca00000ff167424 */ /* 0x000fe200078e00ff */
[C---:B------:R-:W-:Y:S01]  /*6660*/  FSETP.GEU.AND P2, PT, |R9|.reuse, 1.469367938527859385e-39, PT ;  /* 0x001000000900780b */ /* 0x040fe20003f4e200 */
[----:B------:R-:W-:Y:S01]  /*6670*/  BSSY.RECONVERGENT B2, `(.L_x_98) ;  /* 0x0000052000027945 */ /* 0x000fe20003800200 */
[----:B------:R-:W-:Y:S01]  /*6680*/  LOP3.LUT R5, R4, 0x3ff00000, RZ, 0xfc, !PT ;  /* 0x3ff0000004057812 */ /* 0x000fe200078efcff */
[----:B------:R-:W-:Y:S01]  /*6690*/  IMAD.MOV.U32 R4, RZ, RZ, R6 ;  /* 0x000000ffff047224 */ /* 0x000fe200078e0006 */
[----:B------:R-:W-:Y:S02]  /*66a0*/  LOP3.LUT R21, R9, 0x7ff00000, RZ, 0xc0, !PT ;  /* 0x7ff0000009157812 */ /* 0x000fe400078ec0ff */
[----:B------:R-:W-:-:S03]  /*66b0*/  LOP3.LUT R24, R7, 0x7ff00000, RZ, 0xc0, !PT ;  /* 0x7ff0000007187812 */ /* 0x000fc600078ec0ff */
[----:B------:R-:W-:Y:S01]  /*66c0*/  @!P0 DMUL R4, R6, 8.98846567431157953865e+307 ;  /* 0x7fe0000006048828 */ /* 0x000fe20000000000 */
[----:B------:R-:W-:Y:S01]  /*66d0*/  ISETP.GE.U32.AND P1, PT, R21, R24, PT ;  /* 0x000000181500720c */ /* 0x000fe20003f26070 */
[----:B------:R-:W-:Y:S02]  /*66e0*/  IMAD.MOV.U32 R25, RZ, RZ, R21 ;  /* 0x000000ffff197224 */ /* 0x000fe400078e0015 */
[----:B------:R-:W-:Y:S02]  /*66f0*/  @!P2 LOP3.LUT R12, R7, 0x7ff00000, RZ, 0xc0, !PT ;  /* 0x7ff00000070ca812 */ /* 0x000fe400078ec0ff */
[----:B------:R-:W0:Y:S02]  /*6700*/  MUFU.RCP64H R11, R5 ;  /* 0x00000005000b7308 */ /* 0x000e240000001800 */
[----:B------:R-:W-:Y:S02]  /*6710*/  @!P2 ISETP.GE.U32.AND P3, PT, R21, R12, PT ;  /* 0x0000000c1500a20c */ /* 0x000fe40003f66070 */
[----:B------:R-:W-:-:S02]  /*6720*/  @!P0 LOP3.LUT R24, R5, 0x7ff00000, RZ, 0xc0, !PT ;  /* 0x7ff0000005188812 */ /* 0x000fc400078ec0ff */
[----:B------:R-:W-:-:S03]  /*6730*/  @!P2 SEL R13, R22, 0x63400000, !P3 ;  /* 0x63400000160da807 */ /* 0x000fc60005800000 */
[----:B------:R-:W-:Y:S01]  /*6740*/  VIADD R27, R24, 0xffffffff ;  /* 0xffffffff181b7836 */ /* 0x000fe20000000000 */
[----:B------:R-:W-:-:S04]  /*6750*/  @!P2 LOP3.LUT R16, R13, 0x80000000, R9, 0xf8, !PT ;  /* 0x800000000d10a812 */ /* 0x000fc800078ef809 */
[----:B------:R-:W-:Y:S01]  /*6760*/  @!P2 LOP3.LUT R17, R16, 0x100000, RZ, 0xfc, !PT ;  /* 0x001000001011a812 */ /* 0x000fe200078efcff */
[----:B------:R-:W-:Y:S01]  /*6770*/  @!P2 IMAD.MOV.U32 R16, RZ, RZ, RZ ;  /* 0x000000ffff10a224 */ /* 0x000fe200078e00ff */
[----:B0-----:R-:W-:-:S08]  /*6780*/  DFMA R2, R10, -R4, 1 ;  /* 0x3ff000000a02742b */ /* 0x001fd00000000804 */
[----:B------:R-:W-:-:S08]  /*6790*/  DFMA R2, R2, R2, R2 ;  /* 0x000000020202722b */ /* 0x000fd00000000002 */
[----:B------:R-:W-:Y:S01]  /*67a0*/  DFMA R10, R10, R2, R10 ;  /* 0x000000020a0a722b */ /* 0x000fe2000000000a */
[----:B------:R-:W-:Y:S01]  /*67b0*/  SEL R3, R22, 0x63400000, !P1 ;  /* 0x6340000016037807 */ /* 0x000fe20004800000 */
[----:B------:R-:W-:-:S03]  /*67c0*/  IMAD.MOV.U32 R2, RZ, RZ, R8 ;  /* 0x000000ffff027224 */ /* 0x000fc600078e0008 */
[----:B------:R-:W-:-:S03]  /*67d0*/  LOP3.LUT R3, R3, 0x800fffff, R9, 0xf8, !PT ;  /* 0x800fffff03037812 */ /* 0x000fc600078ef809 */
[----:B------:R-:W-:-:S03]  /*67e0*/  DFMA R12, R10, -R4, 1 ;  /* 0x3ff000000a0c742b */ /* 0x000fc60000000804 */
[----:B------:R-:W-:-:S05]  /*67f0*/  @!P2 DFMA R2, R2, 2, -R16 ;  /* 0x400000000202a82b */ /* 0x000fca0000000810 */
[----:B------:R-:W-:-:S05]  /*6800*/  DFMA R12, R10, R12, R10 ;  /* 0x0000000c0a0c722b */ /* 0x000fca000000000a */
[----:B------:R-:W-:-:S03]  /*6810*/  @!P2 LOP3.LUT R25, R3, 0x7ff00000, RZ, 0xc0, !PT ;  /* 0x7ff000000319a812 */ /* 0x000fc600078ec0ff */
[----:B------:R-:W-:Y:S02]  /*6820*/  DMUL R10, R12, R2 ;  /* 0x000000020c0a7228 */ /* 0x000fe40000000000 */
[----:B------:R-:W-:-:S05]  /*6830*/  VIADD R26, R25, 0xffffffff ;  /* 0xffffffff191a7836 */ /* 0x000fca0000000000 */
[----:B------:R-:W-:Y:S01]  /*6840*/  ISETP.GT.U32.AND P0, PT, R26, 0x7feffffe, PT ;  /* 0x7feffffe1a00780c */ /* 0x000fe20003f04070 */
[----:B------:R-:W-:-:S03]  /*6850*/  DFMA R16, R10, -R4, R2 ;  /* 0x800000040a10722b */ /* 0x000fc60000000002 */
[----:B------:R-:W-:-:S05]  /*6860*/  ISETP.GT.U32.OR P0, PT, R27, 0x7feffffe, P0 ;  /* 0x7feffffe1b00780c */ /* 0x000fca0000704470 */
[----:B------:R-:W-:-:S08]  /*6870*/  DFMA R16, R12, R16, R10 ;  /* 0x000000100c10722b */ /* 0x000fd0000000000a */
[----:B------:R-:W-:Y:S05]  /*6880*/  @P0 BRA `(.L_x_99) ;  /* 0x00000000006c0947 */ /* 0x000fea0003800000 */
[----:B------:R-:W-:Y:S01]  /*6890*/  LOP3.LUT R10, R7, 0x7ff00000, RZ, 0xc0, !PT ;  /* 0x7ff00000070a7812 */ /* 0x000fe200078ec0ff */
[----:B------:R-:W-:-:S03]  /*68a0*/  IMAD.MOV.U32 R12, RZ, RZ, RZ ;  /* 0x000000ffff0c7224 */ /* 0x000fc600078e00ff */
[CC--:B------:R-:W-:Y:S02]  /*68b0*/  VIADDMNMX R8, R21.reuse, -R10.reuse, 0xb9600000, !PT ;  /* 0xb960000015087446 */ /* 0x0c0fe4000780090a */
[----:B------:R-:W-:Y:S02]  /*68c0*/  ISETP.GE.U32.AND P0, PT, R21, R10, PT ;  /* 0x0000000a1500720c */ /* 0x000fe40003f06070 */
[----:B------:R-:W-:Y:S02]  /*68d0*/  VIMNMX R8, PT, PT, R8, 0x46a00000, PT ;  /* 0x46a0000008087848 */ /* 0x000fe40003fe0100 */
[----:B------:R-:W-:-:S05]  /*68e0*/  SEL R9, R22, 0x63400000, !P0 ;  /* 0x6340000016097807 */ /* 0x000fca0004000000 */
[----:B------:R-:W-:-:S04]  /*68f0*/  IMAD.IADD R8, R8, 0x1, -R9 ;  /* 0x0000000108087824 */ /* 0x000fc800078e0a09 */
[----:B------:R-:W-:-:S06]  /*6900*/  VIADD R13, R8, 0x7fe00000 ;  /* 0x7fe00000080d7836 */ /* 0x000fcc0000000000 */
[----:B------:R-:W-:-:S10]  /*6910*/  DMUL R10, R16, R12 ;  /* 0x0000000c100a7228 */ /* 0x000fd40000000000 */
[----:B------:R-:W-:-:S13]  /*6920*/  FSETP.GTU.AND P0, PT, |R11|, 1.469367938527859385e-39, PT ;  /* 0x001000000b00780b */ /* 0x000fda0003f0c200 */
[----:B------:R-:W-:Y:S05]  /*6930*/  @P0 BRA `(.L_x_100) ;  /* 0x0000000000940947 */ /* 0x000fea0003800000 */
[----:B------:R-:W-:Y:S01]  /*6940*/  DFMA R2, R16, -R4, R2 ;  /* 0x800000041002722b */ /* 0x000fe20000000002 */
[----:B------:R-:W-:-:S09]  /*6950*/  IMAD.MOV.U32 R12, RZ, RZ, RZ ;  /* 0x000000ffff0c7224 */ /* 0x000fd200078e00ff */
[C---:B------:R-:W-:Y:S02]  /*6960*/  FSETP.NEU.AND P0, PT, R3.reuse, RZ, PT ;  /* 0x000000ff0300720b */ /* 0x040fe40003f0d000 */
[----:B------:R-:W-:-:S04]  /*6970*/  LOP3.LUT R7, R3, 0x80000000, R7, 0x48, !PT ;  /* 0x8000000003077812 */ /* 0x000fc800078e4807 */
[----:B------:R-:W-:-:S07]  /*6980*/  LOP3.LUT R13, R7, R13, RZ, 0xfc, !PT ;  /* 0x0000000d070d7212 */ /* 0x000fce00078efcff */
[----:B------:R-:W-:Y:S05]  /*6990*/  @!P0 BRA `(.L_x_100) ;  /* 0x00000000007c8947 */ /* 0x000fea0003800000 */
[----:B------:R-:W-:Y:S01]  /*69a0*/  IMAD.MOV R3, RZ, RZ, -R8 ;  /* 0x000000ffff037224 */ /* 0x000fe200078e0a08 */
[----:B------:R-:W-:Y:S01]  /*69b0*/  DMUL.RP R12, R16, R12 ;  /* 0x0000000c100c7228 */ /* 0x000fe20000008000 */
[----:B------:R-:W-:-:S06]  /*69c0*/  IMAD.MOV.U32 R2, RZ, RZ, RZ ;  /* 0x000000ffff027224 */ /* 0x000fcc00078e00ff */
[----:B------:R-:W-:-:S03]  /*69d0*/  DFMA R2, R10, -R2, R16 ;  /* 0x800000020a02722b */ /* 0x000fc60000000010 */
[----:B------:R-:W-:-:S03]  /*69e0*/  LOP3.LUT R7, R13, R7, RZ, 0x3c, !PT ;  /* 0x000000070d077212 */ /* 0x000fc600078e3cff */
[----:B------:R-:W-:-:S04]  /*69f0*/  IADD3 R2, PT, PT, -R8, -0x43300000, RZ ;  /* 0xbcd0000008027810 */ /* 0x000fc80007ffe1ff */
[----:B------:R-:W-:-:S04]  /*6a00*/  FSETP.NEU.AND P0, PT, |R3|, R2, PT ;  /* 0x000000020300720b */ /* 0x000fc80003f0d200 */
[----:B------:R-:W-:Y:S02]  /*6a10*/  FSEL R10, R12, R10, !P0 ;  /* 0x0000000a0c0a7208 */ /* 0x000fe40004000000 */
[----:B------:R-:W-:Y:S01]  /*6a20*/  FSEL R11, R7, R11, !P0 ;  /* 0x0000000b070b7208 */ /* 0x000fe20004000000 */
[----:B------:R-:W-:Y:S06]  /*6a30*/  BRA `(.L_x_100) ;  /* 0x0000000000547947 */ /* 0x000fec0003800000 */
.L_x_99:
[----:B------:R-:W-:-:S14]  /*6a40*/  DSETP.NAN.AND P0, PT, R8, R8, PT ;  /* 0x000000080800722a */ /* 0x000fdc0003f08000 */
[----:B------:R-:W-:Y:S05]  /*6a50*/  @P0 BRA `(.L_x_101) ;  /* 0x0000000000440947 */ /* 0x000fea0003800000 */
[----:B------:R-:W-:-:S14]  /*6a60*/  DSETP.NAN.AND P0, PT, R6, R6, PT ;  /* 0x000000060600722a */ /* 0x000fdc0003f08000 */
[----:B------:R-:W-:Y:S05]  /*6a70*/  @P0 BRA `(.L_x_102) ;  /* 0x0000000000300947 */ /* 0x000fea0003800000 */
[----:B------:R-:W-:Y:S01]  /*6a80*/  ISETP.NE.AND P0, PT, R25, R24, PT ;  /* 0x000000181900720c */ /* 0x000fe20003f05270 */
[----:B------:R-:W-:Y:S02]  /*6a90*/  IMAD.MOV.U32 R10, RZ, RZ, 0x0 ;  /* 0x00000000ff0a7424 */ /* 0x000fe400078e00ff */
[----:B------:R-:W-:-:S10]  /*6aa0*/  IMAD.MOV.U32 R11, RZ, RZ, -0x80000 ;  /* 0xfff80000ff0b7424 */ /* 0x000fd400078e00ff */
[----:B------:R-:W-:Y:S05]  /*6ab0*/  @!P0 BRA `(.L_x_100) ;  /* 0x0000000000348947 */ /* 0x000fea0003800000 */
[----:B------:R-:W-:Y:S02]  /*6ac0*/  ISETP.NE.AND P0, PT, R25, 0x7ff00000, PT ;  /* 0x7ff000001900780c */ /* 0x000fe40003f05270 */
[----:B------:R-:W-:Y:S02]  /*6ad0*/  LOP3.LUT R11, R9, 0x80000000, R7, 0x48, !PT ;  /* 0x80000000090b7812 */ /* 0x000fe400078e4807 */
[----:B------:R-:W-:-:S13]  /*6ae0*/  ISETP.EQ.OR P0, PT, R24, RZ, !P0 ;  /* 0x000000ff1800720c */ /* 0x000fda0004702670 */
[----:B------:R-:W-:Y:S01]  /*6af0*/  @P0 LOP3.LUT R2, R11, 0x7ff00000, RZ, 0xfc, !PT ;  /* 0x7ff000000b020812 */ /* 0x000fe200078efcff */
[----:B------:R-:W-:Y:S02]  /*6b00*/  @!P0 IMAD.MOV.U32 R10, RZ, RZ, RZ ;  /* 0x000000ffff0a8224 */ /* 0x000fe400078e00ff */
[----:B------:R-:W-:Y:S02]  /*6b10*/  @P0 IMAD.MOV.U32 R10, RZ, RZ, RZ ;  /* 0x000000ffff0a0224 */ /* 0x000fe400078e00ff */
[----:B------:R-:W-:Y:S01]  /*6b20*/  @P0 IMAD.MOV.U32 R11, RZ, RZ, R2 ;  /* 0x000000ffff0b0224 */ /* 0x000fe200078e0002 */
[----:B------:R-:W-:Y:S06]  /*6b30*/  BRA `(.L_x_100) ;  /* 0x0000000000147947 */ /* 0x000fec0003800000 */
.L_x_102:
[----:B------:R-:W-:Y:S01]  /*6b40*/  LOP3.LUT R11, R7, 0x80000, RZ, 0xfc, !PT ;  /* 0x00080000070b7812 */ /* 0x000fe200078efcff */
[----:B------:R-:W-:Y:S01]  /*6b50*/  IMAD.MOV.U32 R10, RZ, RZ, R6 ;  /* 0x000000ffff0a7224 */ /* 0x000fe200078e0006 */
[----:B------:R-:W-:Y:S06]  /*6b60*/  BRA `(.L_x_100) ;  /* 0x0000000000087947 */ /* 0x000fec0003800000 */
.L_x_101:
[----:B------:R-:W-:Y:S01]  /*6b70*/  LOP3.LUT R11, R9, 0x80000, RZ, 0xfc, !PT ;  /* 0x00080000090b7812 */ /* 0x000fe200078efcff */
[----:B------:R-:W-:-:S07]  /*6b80*/  IMAD.MOV.U32 R10, RZ, RZ, R8 ;  /* 0x000000ffff0a7224 */ /* 0x000fce00078e0008 */
.L_x_100:
[----:B------:R-:W-:Y:S05]  /*6b90*/  BSYNC.RECONVERGENT B2 ;  /* 0x0000000000027941 */ /* 0x000fea0003800200 */
.L_x_98:
[----:B------:R-:W-:Y:S02]  /*6ba0*/  IMAD.MOV.U32 R21, RZ, RZ, 0x0 ;  /* 0x00000000ff157424 */ /* 0x000fe400078e00ff */
[----:B------:R-:W-:Y:S02]  /*6bb0*/  IMAD.MOV.U32 R2, RZ, RZ, R10 ;  /* 0x000000ffff027224 */ /* 0x000fe400078e000a */
[----:B------:R-:W-:Y:S01]  /*6bc0*/  IMAD.MOV.U32 R3, RZ, RZ, R11 ;  /* 0x000000ffff037224 */ /* 0x000fe200078e000b */
[----:B------:R-:W-:Y:S06]  /*6bd0*/  RET.REL.NODEC R20 `(_Z18burningship_kernelPhiidddii) ;  /* 0xffffff9414087950 */ /* 0x000fec0003c3ffff */
        .type           $_Z18burningship_kernelPhiidddii$__internal_accurate_pow,@function
        .size           $_Z18burningship_kernelPhiidddii$__internal_accurate_pow,($_Z18burningship_kernelPhiidddii$__internal_trig_reduction_slowpathd - $_Z18burningship_kernelPhiidddii$__internal_accurate_pow)
$_Z18burningship_kernelPhiidddii$__internal_accurate_pow:
[----:B------:R-:W-:Y:S01]  /*6be0*/  DADD R4, -RZ, |R2| ;  /* 0x00000000ff047229 */ /* 0x000fe20000000502 */
[----:B------:R-:W-:Y:S01]  /*6bf0*/  IMAD.MOV.U32 R12, RZ, RZ, RZ ;  /* 0x000000ffff0c7224 */ /* 0x000fe200078e00ff */
[----:B------:R-:W-:Y:S01]  /*6c00*/  UMOV UR8, 0x7d2cafe2 ;  /* 0x7d2cafe200087882 */ /* 0x000fe20000000000 */
[----:B------:R-:W-:Y:S01]  /*6c10*/  IMAD.MOV.U32 R18, RZ, RZ, 0x41ad3b5a ;  /* 0x41ad3b5aff127424 */ /* 0x000fe200078e00ff */
[----:B------:R-:W-:Y:S01]  /*6c20*/  UMOV UR9, 0x3eb0f5ff ;  /* 0x3eb0f5ff00097882 */ /* 0x000fe20000000000 */
[----:B------:R-:W-:Y:S01]  /*6c30*/  IMAD.MOV.U32 R19, RZ, RZ, 0x3ed0f5d2 ;  /* 0x3ed0f5d2ff137424 */ /* 0x000fe200078e00ff */
[----:B------:R-:W-:Y:S01]  /*6c40*/  UMOV UR10, 0x3b39803f ;  /* 0x3b39803f000a7882 */ /* 0x000fe20000000000 */
[----:B------:R-:W-:-:S03]  /*6c50*/  UMOV UR11, 0x3c7abc9e ;  /* 0x3c7abc9e000b7882 */ /* 0x000fc60000000000 */
[----:B------:R-:W-:Y:S01]  /*6c60*/  ISETP.GT.U32.AND P0, PT, R5, 0xfffff, PT ;  /* 0x000fffff0500780c */ /* 0x000fe20003f04070 */
[----:B------:R-:W-:-:S12]  /*6c70*/  IMAD.MOV.U32 R6, RZ, RZ, R5 ;  /* 0x000000ffff067224 */ /* 0x000fd800078e0005 */
[----:B------:R-:W-:-:S10]  /*6c80*/  @!P0 DMUL R22, R4, 1.80143985094819840000e+16 ;  /* 0x4350000004168828 */ /* 0x000fd40000000000 */
[----:B------:R-:W-:Y:S02]  /*6c90*/  @!P0 IMAD.MOV.U32 R6, RZ, RZ, R23 ;  /* 0x000000ffff068224 */ /* 0x000fe400078e0017 */
[----:B------:R-:W-:-:S03]  /*6ca0*/  @!P0 IMAD.MOV.U32 R4, RZ, RZ, R22 ;  /* 0x000000ffff048224 */ /* 0x000fc600078e0016 */
[----:B------:R-:W-:Y:S01]  /*6cb0*/  LOP3.LUT R6, R6, 0x800fffff, RZ, 0xc0, !PT ;  /* 0x800fffff06067812 */ /* 0x000fe200078ec0ff */
[----:B------:R-:W-:Y:S01]  /*6cc0*/  IMAD.MOV.U32 R10, RZ, RZ, R4 ;  /* 0x000000ffff0a7224 */ /* 0x000fe200078e0004 */
[----:B------:R-:W-:Y:S02]  /*6cd0*/  SHF.R.U32.HI R4, RZ, 0x14, R5 ;  /* 0x00000014ff047819 */ /* 0x000fe40000011605 */
[----:B------:R-:W-:Y:S02]  /*6ce0*/  LOP3.LUT R11, R6, 0x3ff00000, RZ, 0xfc, !PT ;  /* 0x3ff00000060b7812 */ /* 0x000fe400078efcff */
[----:B------:R-:W-:Y:S02]  /*6cf0*/  @!P0 LEA.HI R4, R23, 0xffffffca, RZ, 0xc ;  /* 0xffffffca17048811 */ /* 0x000fe400078f60ff */
[----:B------:R-:W-:-:S03]  /*6d00*/  ISETP.GE.U32.AND P1, PT, R11, 0x3ff6a09f, PT ;  /* 0x3ff6a09f0b00780c */ /* 0x000fc60003f26070 */
[----:B------:R-:W-:-:S10]  /*6d10*/  VIADD R5, R4, 0xfffffc01 ;  /* 0xfffffc0104057836 */ /* 0x000fd40000000000 */
[----:B------:R-:W-:Y:S02]  /*6d20*/  @P1 VIADD R7, R11, 0xfff00000 ;  /* 0xfff000000b071836 */ /* 0x000fe40000000000 */
[----:B------:R-:W-:Y:S02]  /*6d30*/  @P1 VIADD R5, R4, 0xfffffc02 ;  /* 0xfffffc0204051836 */ /* 0x000fe40000000000 */
[----:B------:R-:W-:-:S03]  /*6d40*/  @P1 IMAD.MOV.U32 R11, RZ, RZ, R7 ;  /* 0x000000ffff0b1224 */ /* 0x000fc600078e0007 */
[----:B------:R-:W-:Y:S01]  /*6d50*/  LOP3.LUT R4, R5, 0x80000000, RZ, 0x3c, !PT ;  /* 0x8000000005047812 */ /* 0x000fe200078e3cff */
[----:B------:R-:W-:Y:S02]  /*6d60*/  IMAD.MOV.U32 R5, RZ, RZ, 0x43300000 ;  /* 0x43300000ff057424 */ /* 0x000fe400078e00ff */
[C---:B------:R-:W-:Y:S02]  /*6d70*/  DADD R8, R10.reuse, 1 ;  /* 0x3ff000000a087429 */ /* 0x040fe40000000000 */
[----:B------:R-:W-:-:S04]  /*6d80*/  DADD R10, R10, -1 ;  /* 0xbff000000a0a7429 */ /* 0x000fc80000000000 */
[----:B------:R-:W0:Y:S02]  /*6d90*/  MUFU.RCP64H R13, R9 ;  /* 0x00000009000d7308 */ /* 0x000e240000001800 */
[----:B0-----:R-:W-:-:S08]  /*6da0*/  DFMA R6, -R8, R12, 1 ;  /* 0x3ff000000806742b */ /* 0x001fd0000000010c */
        /* <DEDUP_REMOVED lines=13> */
[-C--:B------:R-:W-:Y:S02]  /*6e80*/  DFMA R20, R10, -R6.reuse, R20 ;  /* 0x800000060a14722b */ /* 0x080fe40000000014 */
[----:B------:R-:W-:-:S03]  /*6e90*/  DMUL R10, R6, R6 ;  /* 0x00000006060a7228 */ /* 0x000fc60000000000 */
        /* <DEDUP_REMOVED lines=9> */
[----:B------:R-:W-:-:S06]  /*6f30*/  UMOV UR9, 0x3f899999 ;  /* 0x3f89999900097882 */ /* 0x000fcc0000000000 */
[----:B------:R-:W-:Y:S01]  /*6f40*/  DFMA R18, R16, R8, UR8 ;  /* 0x0000000810127e2b */ /* 0x000fe20008000008 */
[----:B------:R-:W-:Y:S01]  /*6f50*/  UMOV UR8, 0x55555555 ;  /* 0x5555555500087882 */ /* 0x000fe20000000000 */
[----:B------:R-:W-:-:S06]  /*6f60*/  UMOV UR9, 0x3fb55555 ;  /* 0x3fb5555500097882 */ /* 0x000fcc0000000000 */
[----:B------:R-:W-:-:S08]  /*6f70*/  DFMA R8, R16, R18, UR8 ;  /* 0x0000000810087e2b */ /* 0x000fd00008000012 */
[----:B------:R-:W-:Y:S01]  /*6f80*/  DADD R24, -R8, UR8 ;  /* 0x0000000808187e29 */ /* 0x000fe20008000100 */
[----:B------:R-:W-:Y:S01]  /*6f90*/  UMOV UR8, 0xb9e7b0 ;  /* 0x00b9e7b000087882 */ /* 0x000fe20000000000 */
[----:B------:R-:W-:-:S06]  /*6fa0*/  UMOV UR9, 0x3c46a4cb ;  /* 0x3c46a4cb00097882 */ /* 0x000fcc0000000000 */
[----:B------:R-:W-:Y:S02]  /*6fb0*/  DFMA R20, R16, R18, R24 ;  /* 0x000000121014722b */ /* 0x000fe40000000018 */
[C---:B------:R-:W-:Y:S01]  /*6fc0*/  DMUL R16, R6.reuse, R10 ;  /* 0x0000000a06107228 */ /* 0x040fe20000000000 */
[----:B------:R-:W-:Y:S01]  /*6fd0*/  VIADD R19, R13, 0x100000 ;  /* 0x001000000d137836 */ /* 0x000fe20000000000 */
[----:B------:R-:W-:Y:S01]  /*6fe0*/  DFMA R24, R6, R6, -R10 ;  /* 0x000000060618722b */ /* 0x000fe2000000080a */
[----:B------:R-:W-:-:S03]  /*6ff0*/  IMAD.MOV.U32 R18, RZ, RZ, R12 ;  /* 0x000000ffff127224 */ /* 0x000fc600078e000c */
[----:B------:R-:W-:Y:S01]  /*7000*/  DADD R20, R20, -UR8 ;  /* 0x8000000814147e29 */ /* 0x000fe20008000000 */
[----:B------:R-:W-:Y:S01]  /*7010*/  UMOV UR8, 0x80000000 ;  /* 0x8000000000087882 */ /* 0x000fe20000000000 */
[C---:B------:R-:W-:Y:S01]  /*7020*/  DFMA R26, R6.reuse, R10, -R16 ;  /* 0x0000000a061a722b */ /* 0x040fe20000000810 */
[----:B------:R-:W-:Y:S01]  /*7030*/  UMOV UR9, 0x43300000 ;  /* 0x4330000000097882 */ /* 0x000fe20000000000 */
[----:B------:R-:W-:-:S04]  /*7040*/  DFMA R24, R6, R18, R24 ;  /* 0x000000120618722b */ /* 0x000fc80000000018 */
[----:B------:R-:W-:Y:S02]  /*7050*/  DADD R18, R8, R20 ;  /* 0x0000000008127229 */ /* 0x000fe40000000014 */
[----:B------:R-:W-:-:S06]  /*7060*/  DFMA R26, R12, R10, R26 ;  /* 0x0000000a0c1a722b */ /* 0x000fcc000000001a */
[----:B------:R-:W-:Y:S02]  /*7070*/  DMUL R10, R18, R16 ;  /* 0x00000010120a7228 */ /* 0x000fe40000000000 */
[----:B------:R-:W-:Y:S02]  /*7080*/  DFMA R24, R6, R24, R26 ;  /* 0x000000180618722b */ /* 0x000fe4000000001a */
[----:B------:R-:W-:-:S04]  /*7090*/  DADD R26, R8, -R18 ;  /* 0x00000000081a7229 */ /* 0x000fc80000000812 */
[----:B------:R-:W-:-:S04]  /*70a0*/  DFMA R8, R18, R16, -R10 ;  /* 0x000000101208722b */ /* 0x000fc8000000080a */
[----:B------:R-:W-:-:S04]  /*70b0*/  DADD R26, R20, R26 ;  /* 0x00000000141a7229 */ /* 0x000fc8000000001a */
[----:B------:R-:W-:-:S08]  /*70c0*/  DFMA R8, R18, R24, R8 ;  /* 0x000000181208722b */ /* 0x000fd00000000008 */
[----:B------:R-:W-:-:S08]  /*70d0*/  DFMA R26, R26, R16, R8 ;  /* 0x000000101a1a722b */ /* 0x000fd00000000008 */
[----:B------:R-:W-:-:S08]  /*70e0*/  DADD R16, R10, R26 ;  /* 0x000000000a107229 */ /* 0x000fd0000000001a */
[--C-:B------:R-:W-:Y:S02]  /*70f0*/  DADD R8, R6, R16.reuse ;  /* 0x0000000006087229 */ /* 0x100fe40000000010 */
[----:B------:R-:W-:-:S06]  /*7100*/  DADD R10, R10, -R16 ;  /* 0x000000000a0a7229 */ /* 0x000fcc0000000810 */
[----:B------:R-:W-:Y:S02]  /*7110*/  DADD R6, R6, -R8 ;  /* 0x0000000006067229 */ /* 0x000fe40000000808 */
[----:B------:R-:W-:-:S06]  /*7120*/  DADD R10, R26, R10 ;  /* 0x000000001a0a7229 */ /* 0x000fcc000000000a */
[----:B------:R-:W-:-:S08]  /*7130*/  DADD R6, R16, R6 ;  /* 0x0000000010067229 */ /* 0x000fd00000000006 */
[----:B------:R-:W-:-:S08]  /*7140*/  DADD R6, R10, R6 ;  /* 0x000000000a067229 */ /* 0x000fd00000000006 */
[----:B------:R-:W-:Y:S02]  /*7150*/  DADD R6, R12, R6 ;  /* 0x000000000c067229 */ /* 0x000fe40000000006 */
[----:B------:R-:W-:Y:S01]  /*7160*/  DADD R12, R4, -UR8 ;  /* 0x80000008040c7e29 */ /* 0x000fe20008000000 */
[----:B------:R-:W-:Y:S01]  /*7170*/  UMOV UR8, 0xfefa39ef ;  /* 0xfefa39ef00087882 */ /* 0x000fe20000000000 */
[----:B------:R-:W-:-:S04]  /*7180*/  UMOV UR9, 0x3fe62e42 ;  /* 0x3fe62e4200097882 */ /* 0x000fc80000000000 */
[----:B------:R-:W-:-:S08]  /*7190*/  DADD R10, R8, R6 ;  /* 0x00000000080a7229 */ /* 0x000fd00000000006 */
[--C-:B------:R-:W-:Y:S02]  /*71a0*/  DFMA R4, R12, UR8, R10.reuse ;  /* 0x000000080c047c2b */ /* 0x100fe4000800000a */
[----:B------:R-:W-:-:S06]  /*71b0*/  DADD R8, R8, -R10 ;  /* 0x0000000008087229 */ /* 0x000fcc000000080a */
[----:B------:R-:W-:Y:S02]  /*71c0*/  DFMA R16, R12, -UR8, R4 ;  /* 0x800000080c107c2b */ /* 0x000fe40008000004 */
[----:B------:R-:W-:-:S06]  /*71d0*/  DADD R8, R6, R8 ;  /* 0x0000000006087229 */ /* 0x000fcc0000000008 */
[----:B------:R-:W-:-:S08]  /*71e0*/  DADD R16, -R10, R16 ;  /* 0x000000000a107229 */ /* 0x000fd00000000110 */
[----:B------:R-:W-:-:S08]  /*71f0*/  DADD R8, R8, -R16 ;  /* 0x0000000008087229 */ /* 0x000fd00000000810 */
[----:B------:R-:W-:-:S08]  /*7200*/  DFMA R8, R12, UR10, R8 ;  /* 0x0000000a0c087c2b */ /* 0x000fd00008000008 */
[----:B------:R-:W-:-:S08]  /*7210*/  DADD R6, R4, R8 ;  /* 0x0000000004067229 */ /* 0x000fd00000000008 */
[----:B------:R-:W-:Y:S02]  /*7220*/  DADD R10, R4, -R6 ;  /* 0x00000000040a7229 */ /* 0x000fe40000000806 */
[----:B------:R-:W-:-:S06]  /*7230*/  DMUL R4, R6, 2 ;  /* 0x4000000006047828 */ /* 0x000fcc0000000000 */
[----:B------:R-:W-:Y:S02]  /*7240*/  DADD R10, R8, R10 ;  /* 0x00000000080a7229 */ /* 0x000fe4000000000a */
[----:B------:R-:W-:Y:S01]  /*7250*/  DFMA R6, R6, 2, -R4 ;  /* 0x400000000606782b */ /* 0x000fe20000000804 */
[----:B------:R-:W-:Y:S02]  /*7260*/  IMAD.MOV.U32 R8, RZ, RZ, 0x652b82fe ;  /* 0x652b82feff087424 */ /* 0x000fe400078e00ff */
[----:B------:R-:W-:-:S05]  /*7270*/  IMAD.MOV.U32 R9, RZ, RZ, 0x3ff71547 ;  /* 0x3ff71547ff097424 */ /* 0x000fca00078e00ff */
[----:B------:R-:W-:-:S08]  /*7280*/  DFMA R10, R10, 2, R6 ;  /* 0x400000000a0a782b */ /* 0x000fd00000000006 */
[----:B------:R-:W-:-:S08]  /*7290*/  DADD R6, R4, R10 ;  /* 0x0000000004067229 */ /* 0x000fd0000000000a */
[----:B------:R-:W-:Y:S02]  /*72a0*/  DFMA R8, R6, R8, 6.75539944105574400000e+15 ;  /* 0x433800000608742b */ /* 0x000fe40000000008 */
[----:B------:R-:W-:Y:S01]  /*72b0*/  FSETP.GEU.AND P0, PT, |R7|, 4.1917929649353027344, PT ;  /* 0x4086232b0700780b */ /* 0x000fe20003f0e200 */
[----:B------:R-:W-:-:S05]  /*72c0*/  DADD R4, R4, -R6 ;  /* 0x0000000004047229 */ /* 0x000fca0000000806 */
[----:B------:R-:W-:-:S03]  /*72d0*/  DADD R12, R8, -6.75539944105574400000e+15 ;  /* 0xc3380000080c7429 */ /* 0x000fc60000000000 */
[----:B------:R-:W-:-:S05]  /*72e0*/  DADD R10, R10, R4 ;  /* 0x000000000a0a7229 */ /* 0x000fca0000000004 */
[----:B------:R-:W-:Y:S01]  /*72f0*/  DFMA R16, R12, -UR8, R6 ;  /* 0x800000080c107c2b */ /* 0x000fe20008000006 */
[----:B------:R-:W-:Y:S01]  /*7300*/  UMOV UR8, 0x3b39803f ;  /* 0x3b39803f00087882 */ /* 0x000fe20000000000 */
[----:B------:R-:W-:-:S06]  /*7310*/  UMOV UR9, 0x3c7abc9e ;  /* 0x3c7abc9e00097882 */ /* 0x000fcc0000000000 */
[----:B------:R-:W-:Y:S01]  /*7320*/  DFMA R12, R12, -UR8, R16 ;  /* 0x800000080c0c7c2b */ /* 0x000fe20008000010 */
[----:B------:R-:W-:Y:S01]  /*7330*/  UMOV UR8, 0x69ce2bdf ;  /* 0x69ce2bdf00087882 */ /* 0x000fe20000000000 */
[----:B------:R-:W-:Y:S01]  /*7340*/  IMAD.MOV.U32 R16, RZ, RZ, -0x35dec16 ;  /* 0xfca213eaff107424 */ /* 0x000fe200078e00ff */
[----:B------:R-:W-:Y:S01]  /*7350*/  UMOV UR9, 0x3e5ade15 ;  /* 0x3e5ade1500097882 */ /* 0x000fe20000000000 */
[----:B------:R-:W-:-:S06]  /*7360*/  IMAD.MOV.U32 R17, RZ, RZ, 0x3e928af3 ;  /* 0x3e928af3ff117424 */ /* 0x000fcc00078e00ff */
[----:B------:R-:W-:Y:S01]  /*7370*/  DFMA R16, R12, UR8, R16 ;  /* 0x000000080c107c2b */ /* 0x000fe20008000010 */
        /* <DEDUP_REMOVED lines=24> */
[----:B------:R-:W-:-:S08]  /*7500*/  DFMA R16, R12, R16, 1 ;  /* 0x3ff000000c10742b */ /* 0x000fd00000000010 */
[----:B------:R-:W-:-:S10]  /*7510*/  DFMA R12, R12, R16, 1 ;  /* 0x3ff000000c0c742b */ /* 0x000fd40000000010 */
[----:B------:R-:W-:Y:S02]  /*7520*/  IMAD R5, R8, 0x100000, R13 ;  /* 0x0010000008057824 */ /* 0x000fe400078e020d */
[----:B------:R-:W-:Y:S01]  /*7530*/  IMAD.MOV.U32 R4, RZ, RZ, R12 ;  /* 0x000000ffff047224 */ /* 0x000fe200078e000c */
[----:B------:R-:W-:Y:S06]  /*7540*/  @!P0 BRA `(.L_x_103) ;  /* 0x0000000000308947 */ /* 0x000fec0003800000 */
[----:B------:R-:W-:Y:S01]  /*7550*/  FSETP.GEU.AND P1, PT, |R7|, 4.2275390625, PT ;  /* 0x408748000700780b */ /* 0x000fe20003f2e200 */
[C---:B------:R-:W-:Y:S02]  /*7560*/  DADD R16, R6.reuse, +INF ;  /* 0x7ff0000006107429 */ /* 0x040fe40000000000 */
[----:B------:R-:W-:-:S08]  /*7570*/  DSETP.GEU.AND P0, PT, R6, RZ, PT ;  /* 0x000000ff0600722a */ /* 0x000fd00003f0e000 */
[----:B------:R-:W-:Y:S02]  /*7580*/  FSEL R5, R17, RZ, P0 ;  /* 0x000000ff11057208 */ /* 0x000fe40000000000 */
[----:B------:R-:W-:-:S04]  /*7590*/  @!P1 LEA.HI R4, R8, R8, RZ, 0x1 ;  /* 0x0000000808049211 */ /* 0x000fc800078f08ff */
[----:B------:R-:W-:Y:S02]  /*75a0*/  @!P1 SHF.R.S32.HI R7, RZ, 0x1, R4 ;  /* 0x00000001ff079819 */ /* 0x000fe40000011404 */
[----:B------:R-:W-:-:S03]  /*75b0*/  FSEL R4, R16, RZ, P0 ;  /* 0x000000ff10047208 */ /* 0x000fc60000000000 */
[----:B------:R-:W-:Y:S02]  /*75c0*/  @!P1 IMAD.IADD R6, R8, 0x1, -R7 ;  /* 0x0000000108069824 */ /* 0x000fe400078e0a07 */
[----:B------:R-:W-:-:S03]  /*75d0*/  @!P1 IMAD R13, R7, 0x100000, R13 ;  /* 0x00100000070d9824 */ /* 0x000fc600078e020d */
[----:B------:R-:W-:Y:S01]  /*75e0*/  @!P1 LEA R7, R6, 0x3ff00000, 0x14 ;  /* 0x3ff0000006079811 */ /* 0x000fe200078ea0ff */
[----:B------:R-:W-:-:S06]  /*75f0*/  @!P1 IMAD.MOV.U32 R6, RZ, RZ, RZ ;  /* 0x000000ffff069224 */ /* 0x000fcc00078e00ff */
[----:B------:R-:W-:-:S11]  /*7600*/  @!P1 DMUL R4, R12, R6 ;  /* 0x000000060c049228 */ /* 0x000fd60000000000 */
.L_x_103:
[----:B------:R-:W-:Y:S02]  /*7610*/  DFMA R6, R10, R4, R4 ;  /* 0x000000040a06722b */ /* 0x000fe40000000004 */
[----:B------:R-:W-:-:S08]  /*7620*/  DSETP.NEU.AND P0, PT, |R4|, +INF , PT ;  /* 0x7ff000000400742a */ /* 0x000fd00003f0d200 */
[----:B------:R-:W-:Y:S01]  /*7630*/  FSEL R6, R4, R6, !P0 ;  /* 0x0000000604067208 */ /* 0x000fe20004000000 */
[----:B------:R-:W-:Y:S01]  /*7640*/  IMAD.MOV.U32 R4, RZ, RZ, R0 ;  /* 0x000000ffff047224 */ /* 0x000fe200078e0000 */
[----:B------:R-:W-:Y:S01]  /*7650*/  FSEL R7, R5, R7, !P0 ;  /* 0x0000000705077208 */ /* 0x000fe20004000000 */
[----:B------:R-:W-:-:S04]  /*7660*/  IMAD.MOV.U32 R5, RZ, RZ, 0x0 ;  /* 0x00000000ff057424 */ /* 0x000fc800078e00ff */
[----:B------:R-:W-:Y:S05]  /*7670*/  RET.REL.NODEC R4 `(_Z18burningship_kernelPhiidddii) ;  /* 0xffffff8804607950 */ /* 0x000fea0003c3ffff */
        .type           $_Z18burningship_kernelPhiidddii$__internal_trig_reduction_slowpathd,@function
        .size           $_Z18burningship_kernelPhiidddii$__internal_trig_reduction_slowpathd,(.L_x_128 - $_Z18burningship_kernelPhiidddii$__internal_trig_reduction_slowpathd)
$_Z18burningship_kernelPhiidddii$__internal_trig_reduction_slowpathd:
[----:B------:R-:W-:Y:S01]  /*7680*/  SHF.R.U32.HI R23, RZ, 0x14, R21 ;  /* 0x00000014ff177819 */ /* 0x000fe20000011615 */
[----:B------:R-:W-:Y:S02]  /*7690*/  IMAD.MOV.U32 R4, RZ, RZ, R20 ;  /* 0x000000ffff047224 */ /* 0x000fe400078e0014 */
[----:B------:R-:W-:Y:S01]  /*76a0*/  IMAD.MOV.U32 R8, RZ, RZ, RZ ;  /* 0x000000ffff087224 */ /* 0x000fe200078e00ff */
[----:B------:R-:W-:-:S04]  /*76b0*/  LOP3.LUT R0, R23, 0x7ff, RZ, 0xc0, !PT ;  /* 0x000007ff17007812 */ /* 0x000fc800078ec0ff */
[----:B------:R-:W-:-:S13]  /*76c0*/  ISETP.NE.AND P0, PT, R0, 0x7ff, PT ;  /* 0x000007ff0000780c */ /* 0x000fda0003f05270 */
[----:B------:R-:W-:Y:S05]  /*76d0*/  @!P0 BRA `(.L_x_104) ;  /* 0x0000000800748947 */ /* 0x000fea0003800000 */
[----:B------:R-:W-:Y:S01]  /*76e0*/  VIADD R0, R0, 0xfffffc00 ;  /* 0xfffffc0000007836 */ /* 0x000fe20000000000 */
[----:B------:R-:W-:Y:S01]  /*76f0*/  BSSY.RECONVERGENT B1, `(.L_x_105) ;  /* 0x0000037000017945 */ /* 0x000fe20003800200 */
[----:B------:R-:W-:-:S03]  /*7700*/  CS2R R28, SRZ ;  /* 0x00000000001c7805 */ /* 0x000fc6000001ff00 */
[----:B------:R-:W-:Y:S02]  /*7710*/  SHF.R.U32.HI R2, RZ, 0x6, R0 ;  /* 0x00000006ff027819 */ /* 0x000fe40000011600 */
[----:B------:R-:W-:Y:S02]  /*7720*/  ISETP.GE.U32.AND P0, PT, R0, 0x80, PT ;  /* 0x000000800000780c */ /* 0x000fe40003f06070 */
[C---:B------:R-:W-:Y:S02]  /*7730*/  IADD3 R0, PT, PT, -R2.reuse, 0x13, RZ ;  /* 0x0000001302007810 */ /* 0x040fe40007ffe1ff */
[----:B------:R-:W-:Y:S02]  /*7740*/  IADD3 R5, PT, PT, -R2, 0xf, RZ ;  /* 0x0000000f02057810 */ /* 0x000fe40007ffe1ff */
[----:B------:R-:W-:-:S04]  /*7750*/  SEL R0, R0, 0x12, P0 ;  /* 0x0000001200007807 */ /* 0x000fc80000000000 */
[----:B------:R-:W-:-:S13]  /*7760*/  ISETP.GE.AND P0, PT, R5, R0, PT ;  /* 0x000000000500720c */ /* 0x000fda0003f06270 */
[----:B------:R-:W-:Y:S05]  /*7770*/  @P0 BRA `(.L_x_106) ;  /* 0x0000000000b80947 */ /* 0x000fea0003800000 */
[----:B------:R-:W0:Y:S01]  /*7780*/  LDC.64 R24, c[0x0][0x358] ;  /* 0x0000d600ff187b82 */ /* 0x000e220000000a00 */
[----:B------:R-:W-:Y:S01]  /*7790*/  IADD3 R2, PT, PT, RZ, -R2, -R0 ;  /* 0x80000002ff027210 */ /* 0x000fe20007ffe800 */
[----:B------:R-:W-:Y:S01]  /*77a0*/  BSSY.RECONVERGENT B2, `(.L_x_107) ;  /* 0x0000025000027945 */ /* 0x000fe20003800200 */
[C---:B------:R-:W-:Y:S01]  /*77b0*/  SHF.L.U64.HI R0, R4.reuse, 0xb, R21 ;  /* 0x0000000b04007819 */ /* 0x040fe20000010215 */
[----:B------:R-:W-:Y:S01]  /*77c0*/  IMAD.SHL.U32 R3, R4, 0x800, RZ ;  /* 0x0000080004037824 */ /* 0x000fe200078e00ff */
[----:B------:R-:W-:Y:S01]  /*77d0*/  CS2R R28, SRZ ;  /* 0x00000000001c7805 */ /* 0x000fe2000001ff00 */
[----:B------:R-:W-:Y:S01]  /*77e0*/  IMAD.MOV.U32 R4, RZ, RZ, RZ ;  /* 0x000000ffff047224 */ /* 0x000fe200078e00ff */
[----:B------:R-:W-:-:S07]  /*77f0*/  LOP3.LUT R0, R0, 0x80000000, RZ, 0xfc, !PT ;  /* 0x8000000000007812 */ /* 0x000fce00078efcff */
.L_x_108:
[----:B------:R-:W1:Y:S01]  /*7800*/  LDC.64 R6, c[0x4][RZ] ;  /* 0x01000000ff067b82 */ /* 0x000e620000000a00 */
[----:B0-----:R-:W-:Y:S02]  /*7810*/  R2UR UR8, R24 ;  /* 0x00000000180872ca */ /* 0x001fe400000e0000 */
[----:B------:R-:W-:Y:S01]  /*7820*/  R2UR UR9, R25 ;  /* 0x00000000190972ca */ /* 0x000fe200000e0000 */
[----:B-1----:R-:W-:-:S12]  /*7830*/  IMAD.WIDE R26, R5, 0x8, R6 ;  /* 0x00000008051a7825 */ /* 0x002fd800078e0206 */
[----:B------:R-:W2:Y:S01]  /*7840*/  LDG.E.64.CONSTANT R26, desc[UR8][R26.64] ;  /* 0x000000081a1a7981 */ /* 0x000ea2000c1e9b00 */
[----:B------:R-:W-:Y:S02]  /*7850*/  IMAD.MOV.U32 R8, RZ, RZ, R28 ;  /* 0x000000ffff087224 */ /* 0x000fe400078e001c */
[----:B------:R-:W-:Y:S02]  /*7860*/  IMAD.MOV.U32 R9, RZ, RZ, R29 ;  /* 0x000000ffff097224 */ /* 0x000fe400078e001d */
[----:B------:R-:W-:Y:S02]  /*7870*/  VIADD R2, R2, 0x1 ;  /* 0x0000000102027836 */ /* 0x000fe40000000000 */
[C---:B------:R-:W-:Y:S02]  /*7880*/  IMAD R10, R4.reuse, 0x8, R1 ;  /* 0x00000008040a7824 */ /* 0x040fe400078e0201 */
[----:B------:R-:W-:Y:S02]  /*7890*/  VIADD R4, R4, 0x1 ;  /* 0x0000000104047836 */ /* 0x000fe40000000000 */
[----:B------:R-:W-:-:S02]  /*78a0*/  VIADD R5, R5, 0x1 ;  /* 0x0000000105057836 */ /* 0x000fc40000000000 */
[----:B--2---:R-:W-:-:S04]  /*78b0*/  IMAD.WIDE.U32 R8, P2, R26, R3, R8 ;  /* 0x000000031a087225 */ /* 0x004fc80007840008 */
[CC--:B------:R-:W-:Y:S02]  /*78c0*/  IMAD R7, R26.reuse, R0.reuse, RZ ;  /* 0x000000001a077224 */ /* 0x0c0fe400078e02ff */
[----:B------:R-:W-:Y:S02]  /*78d0*/  IMAD R6, R27, R3, RZ ;  /* 0x000000031b067224 */ /* 0x000fe400078e02ff */
[----:B------:R-:W-:Y:S01]  /*78e0*/  IMAD.MOV.U32 R28, RZ, RZ, R8 ;  /* 0x000000ffff1c7224 */ /* 0x000fe200078e0008 */
[----:B------:R-:W-:Y:S01]  /*78f0*/  IADD3 R7, P0, PT, R7, R9, RZ ;  /* 0x0000000907077210 */ /* 0x000fe20007f1e0ff */
[----:B------:R-:W-:-:S03]  /*7900*/  IMAD.HI.U32 R9, R26, R0, RZ ;  /* 0x000000001a097227 */ /* 0x000fc600078e00ff */
[----:B------:R-:W-:Y:S01]  /*7910*/  IADD3 R29, P1, PT, R6, R7, RZ ;  /* 0x00000007061d7210 */ /* 0x000fe20007f3e0ff */
[----:B------:R-:W-:-:S04]  /*7920*/  IMAD.HI.U32 R6, R27, R3, RZ ;  /* 0x000000031b067227 */ /* 0x000fc800078e00ff */
[----:B------:R-:W-:Y:S01]  /*7930*/  IMAD.X R9, RZ, RZ, R9, P2 ;  /* 0x000000ffff097224 */ /* 0x000fe200010e0609 */
[----:B------:R0:W-:Y:S01]  /*7940*/  STL.64 [R10], R28 ;  /* 0x0000001c0a007387 */ /* 0x0001e20000100a00 */
[----:B------:R-:W-:-:S03]  /*7950*/  IMAD.HI.U32 R7, R27, R0, RZ ;  /* 0x000000001b077227 */ /* 0x000fc600078e00ff */
[----:B------:R-:W-:Y:S01]  /*7960*/  IADD3.X R9, P0, PT, R6, R9, RZ, P0, !PT ;  /* 0x0000000906097210 */ /* 0x000fe2000071e4ff */
[----:B------:R-:W-:-:S04]  /*7970*/  IMAD R8, R27, R0, RZ ;  /* 0x000000001b087224 */ /* 0x000fc800078e02ff */
[----:B------:R-:W-:Y:S01]  /*7980*/  IMAD.X R7, RZ, RZ, R7, P0 ;  /* 0x000000ffff077224 */ /* 0x000fe200000e0607 */
[----:B------:R-:W-:Y:S02]  /*7990*/  ISETP.NE.AND P0, PT, R2, -0xf, PT ;  /* 0xfffffff10200780c */ /* 0x000fe40003f05270 */
[----:B------:R-:W-:-:S05]  /*79a0*/  IADD3.X R8, P1, PT, R8, R9, RZ, P1, !PT ;  /* 0x0000000908087210 */ /* 0x000fca0000f3e4ff */
[----:B------:R-:W-:Y:S02]  /*79b0*/  IMAD.X R9, RZ, RZ, R7, P1 ;  /* 0x000000ffff097224 */ /* 0x000fe400008e0607 */
[----:B0-----:R-:W-:Y:S02]  /*79c0*/  IMAD.MOV.U32 R28, RZ, RZ, R8 ;  /* 0x000000ffff1c7224 */ /* 0x001fe400078e0008 */
[----:B------:R-:W-:Y:S02]  /*79d0*/  IMAD.MOV.U32 R29, RZ, RZ, R9 ;  /* 0x000000ffff1d7224 */ /* 0x000fe400078e0009 */
[----:B------:R-:W-:Y:S05]  /*79e0*/  @P0 BRA `(.L_x_108) ;  /* 0xfffffffc00840947 */ /* 0x000fea000383ffff */
[----:B------:R-:W-:Y:S05]  /*79f0*/  BSYNC.RECONVERGENT B2 ;  /* 0x0000000000027941 */ /* 0x000fea0003800200 */
.L_x_107:
[----:B------:R-:W-:-:S05]  /*7a00*/  LOP3.LUT R0, R23, 0x7ff, RZ, 0xc0, !PT ;  /* 0x000007ff17007812 */ /* 0x000fca00078ec0ff */
[----:B------:R-:W-:-:S05]  /*7a10*/  VIADD R0, R0, 0xfffffc00 ;  /* 0xfffffc0000007836 */ /* 0x000fca0000000000 */
[----:B------:R-:W-:Y:S02]  /*7a20*/  SHF.R.U32.HI R2, RZ, 0x6, R0 ;  /* 0x00000006ff027819 */ /* 0x000fe40000011600 */
[----:B------:R-:W-:Y:S02]  /*7a30*/  ISETP.GE.U32.AND P0, PT, R0, 0x80, PT ;  /* 0x000000800000780c */ /* 0x000fe40003f06070 */
[----:B------:R-:W-:-:S04]  /*7a40*/  IADD3 R2, PT, PT, -R2, 0x13, RZ ;  /* 0x0000001302027810 */ /* 0x000fc80007ffe1ff */
[----:B------:R-:W-:-:S07]  /*7a50*/  SEL R5, R2, 0x12, P0 ;  /* 0x0000001202057807 */ /* 0x000fce0000000000 */
.L_x_106:
[----:B------:R-:W-:Y:S05]  /*7a60*/  BSYNC.RECONVERGENT B1 ;  /* 0x0000000000017941 */ /* 0x000fea0003800200 */
.L_x_105:
[C---:B------:R-:W-:Y:S02]  /*7a70*/  LOP3.LUT R0, R23.reuse, 0x7ff, RZ, 0xc0, !PT ;  /* 0x000007ff17007812 */ /* 0x040fe400078ec0ff */
[----:B------:R-:W-:-:S03]  /*7a80*/  LOP3.LUT P0, R23, R23, 0x3f, RZ, 0xc0, !PT ;  /* 0x0000003f17177812 */ /* 0x000fc6000780c0ff */
[----:B------:R-:W-:-:S05]  /*7a90*/  VIADD R0, R0, 0xfffffc00 ;  /* 0xfffffc0000007836 */ /* 0x000fca0000000000 */
[----:B------:R-:W-:-:S05]  /*7aa0*/  SHF.R.U32.HI R0, RZ, 0x6, R0 ;  /* 0x00000006ff007819 */ /* 0x000fca0000011600 */
[----:B------:R-:W-:-:S04]  /*7ab0*/  IMAD.IADD R0, R0, 0x1, R5 ;  /* 0x0000000100007824 */ /* 0x000fc800078e0205 */
[----:B------:R-:W-:-:S05]  /*7ac0*/  IMAD.U32 R25, R0, 0x8, R1 ;  /* 0x0000000800197824 */ /* 0x000fca00078e0001 */
[----:B------:R0:W-:Y:S04]  /*7ad0*/  STL.64 [R25+-0x78], R28 ;  /* 0xffff881c19007387 */ /* 0x0001e80000100a00 */
[----:B------:R-:W2:Y:S04]  /*7ae0*/  @P0 LDL.64 R6, [R1+0x8] ;  /* 0x0000080001060983 */ /* 0x000ea80000100a00 */
[----:B------:R-:W3:Y:S04]  /*7af0*/  LDL.64 R2, [R1+0x10] ;  /* 0x0000100001027983 */ /* 0x000ee80000100a00 */
[----:B------:R-:W4:Y:S01]  /*7b00*/  LDL.64 R4, [R1+0x18] ;  /* 0x0000180001047983 */ /* 0x000f220000100a00 */
[----:B------:R-:W-:Y:S01]  /*7b10*/  @P0 LOP3.LUT R0, R23, 0x3f, RZ, 0x3c, !PT ;  /* 0x0000003f17000812 */ /* 0x000fe200078e3cff */
[----:B------:R-:W-:Y:S01]  /*7b20*/  BSSY.RECONVERGENT B1, `(.L_x_109) ;  /* 0x0000034000017945 */ /* 0x000fe20003800200 */
[----:B--2---:R-:W-:-:S02]  /*7b30*/  @P0 SHF.R.U64 R11, R6, 0x1, R7 ;  /* 0x00000001060b0819 */ /* 0x004fc40000001207 */
[----:B------:R-:W-:Y:S02]  /*7b40*/  @P0 SHF.R.U32.HI R13, RZ, 0x1, R7 ;  /* 0x00000001ff0d0819 */ /* 0x000fe40000011607 */
[--C-:B---3--:R-:W-:Y:S02]  /*7b50*/  @P0 SHF.R.U32.HI R7, RZ, 0x1, R3.reuse ;  /* 0x00000001ff070819 */ /* 0x108fe40000011603 */
[C---:B------:R-:W-:Y:S02]  /*7b60*/  @P0 SHF.R.U64 R6, R2.reuse, 0x1, R3 ;  /* 0x0000000102060819 */ /* 0x040fe40000001203 */
[CC--:B------:R-:W-:Y:S02]  /*7b70*/  @P0 SHF.L.U32 R9, R2.reuse, R23.reuse, RZ ;  /* 0x0000001702090219 */ /* 0x0c0fe400000006ff */
[----:B------:R-:W-:Y:S02]  /*7b80*/  @P0 SHF.R.U64 R10, R11, R0, R13 ;  /* 0x000000000b0a0219 */ /* 0x000fe4000000120d */
[----:B------:R-:W-:-:S02]  /*7b90*/  @P0 SHF.L.U64.HI R8, R2, R23, R3 ;  /* 0x0000001702080219 */ /* 0x000fc40000010203 */
[-C--:B------:R-:W-:Y:S02]  /*7ba0*/  @P0 SHF.R.U32.HI R13, RZ, R0.reuse, R13 ;  /* 0x00000000ff0d0219 */ /* 0x080fe4000001160d */
[----:B----4-:R-:W-:Y:S02]  /*7bb0*/  @P0 SHF.L.U32 R11, R4, R23, RZ ;  /* 0x00000017040b0219 */ /* 0x010fe400000006ff */
[----:B------:R-:W-:Y:S02]  /*7bc0*/  @P0 SHF.R.U64 R6, R6, R0, R7 ;  /* 0x0000000006060219 */ /* 0x000fe40000001207 */
[----:B------:R-:W-:Y:S02]  /*7bd0*/  @P0 LOP3.LUT R2, R9, R10, RZ, 0xfc, !PT ;  /* 0x0000000a09020212 */ /* 0x000fe400078efcff */
[----:B------:R-:W-:Y:S02]  /*7be0*/  @P0 LOP3.LUT R3, R8, R13, RZ, 0xfc, !PT ;  /* 0x0000000d08030212 */ /* 0x000fe400078efcff */
[----:B------:R-:W-:-:S02]  /*7bf0*/  @P0 SHF.L.U64.HI R23, R4, R23, R5 ;  /* 0x0000001704170219 */ /* 0x000fc40000010205 */
[----:B------:R-:W-:Y:S01]  /*7c00*/  @P0 LOP3.LUT R4, R11, R6, RZ, 0xfc, !PT ;  /* 0x000000060b040212 */ /* 0x000fe200078efcff */
[C---:B------:R-:W-:Y:S01]  /*7c10*/  IMAD.SHL.U32 R6, R2.reuse, 0x4, RZ ;  /* 0x0000000402067824 */ /* 0x040fe200078e00ff */
[----:B------:R-:W-:Y:S02]  /*7c20*/  @P0 SHF.R.U32.HI R0, RZ, R0, R7 ;  /* 0x00000000ff000219 */ /* 0x000fe40000011607 */
[----:B------:R-:W-:Y:S02]  /*7c30*/  SHF.L.U64.HI R2, R2, 0x2, R3 ;  /* 0x0000000202027819 */ /* 0x000fe40000010203 */
[----:B------:R-:W-:Y:S02]  /*7c40*/  @P0 LOP3.LUT R5, R23, R0, RZ, 0xfc, !PT ;  /* 0x0000000017050212 */ /* 0x000fe400078efcff */
[----:B------:R-:W-:Y:S02]  /*7c50*/  SHF.L.W.U32.HI R3, R3, 0x2, R4 ;  /* 0x0000000203037819 */ /* 0x000fe40000010e04 */
[----:B------:R-:W-:-:S02]  /*7c60*/  IADD3 RZ, P0, PT, RZ, -R6, RZ ;  /* 0x80000006ffff7210 */ /* 0x000fc40007f1e0ff */
[----:B------:R-:W-:Y:S02]  /*7c70*/  LOP3.LUT R7, RZ, R2, RZ, 0x33, !PT ;  /* 0x00000002ff077212 */ /* 0x000fe400078e33ff */
[----:B------:R-:W-:Y:S02]  /*7c80*/  SHF.L.W.U32.HI R8, R4, 0x2, R5 ;  /* 0x0000000204087819 */ /* 0x000fe40000010e05 */
[----:B------:R-:W-:Y:S02]  /*7c90*/  LOP3.LUT R0, RZ, R3, RZ, 0x33, !PT ;  /* 0x00000003ff007212 */ /* 0x000fe400078e33ff */
[----:B------:R-:W-:Y:S02]  /*7ca0*/  IADD3.X R7, P0, PT, RZ, R7, RZ, P0, !PT ;  /* 0x00000007ff077210 */ /* 0x000fe4000071e4ff */
[----:B------:R-:W-:Y:S02]  /*7cb0*/  LOP3.LUT R9, RZ, R8, RZ, 0x33, !PT ;  /* 0x00000008ff097212 */ /* 0x000fe400078e33ff */
[----:B------:R-:W-:-:S02]  /*7cc0*/  IADD3.X R4, P1, PT, RZ, R0, RZ, P0, !PT ;  /* 0x00000000ff047210 */ /* 0x000fc4000073e4ff */
[----:B------:R-:W-:-:S03]  /*7cd0*/  ISETP.GT.U32.AND P2, PT, R3, -0x1, PT ;  /* 0xffffffff0300780c */ /* 0x000fc60003f44070 */
[----:B------:R-:W-:Y:S01]  /*7ce0*/  IMAD.X R9, RZ, RZ, R9, P1 ;  /* 0x000000ffff097224 */ /* 0x000fe200008e0609 */
[----:B------:R-:W-:-:S04]  /*7cf0*/  ISETP.GT.AND.EX P0, PT, R8, -0x1, PT, P2 ;  /* 0xffffffff0800780c */ /* 0x000fc80003f04320 */
[----:B------:R-:W-:Y:S02]  /*7d00*/  SEL R0, R8, R9, P0 ;  /* 0x0000000908007207 */ /* 0x000fe40000000000 */
[----:B------:R-:W-:Y:S02]  /*7d10*/  SEL R9, R3, R4, P0 ;  /* 0x0000000403097207 */ /* 0x000fe40000000000 */
[----:B------:R-:W-:Y:S02]  /*7d20*/  ISETP.NE.U32.AND P1, PT, R0, RZ, PT ;  /* 0x000000ff0000720c */ /* 0x000fe40003f25070 */
[----:B------:R-:W-:Y:S02]  /*7d30*/  SEL R7, R2, R7, P0 ;  /* 0x0000000702077207 */ /* 0x000fe40000000000 */
[----:B------:R-:W-:Y:S01]  /*7d40*/  SEL R3, R9, R0, !P1 ;  /* 0x0000000009037207 */ /* 0x000fe20004800000 */
[----:B------:R-:W-:-:S05]  /*7d50*/  @!P0 IMAD.MOV R6, RZ, RZ, -R6 ;  /* 0x000000ffff068224 */ /* 0x000fca00078e0a06 */
[----:B------:R-:W1:Y:S02]  /*7d60*/  FLO.U32 R3, R3 ;  /* 0x0000000300037300 */ /* 0x000e6400000e0000 */
[C---:B-1----:R-:W-:Y:S02]  /*7d70*/  IADD3 R10, PT, PT, -R3.reuse, 0x1f, RZ ;  /* 0x0000001f030a7810 */ /* 0x042fe40007ffe1ff */
[----:B------:R-:W-:-:S03]  /*7d80*/  IADD3 R4, PT, PT, -R3, 0x3f, RZ ;  /* 0x0000003f03047810 */ /* 0x000fc60007ffe1ff */
[----:B------:R-:W-:-:S05]  /*7d90*/  @P1 IMAD.MOV R4, RZ, RZ, R10 ;  /* 0x000000ffff041224 */ /* 0x000fca00078e020a */
[----:B------:R-:W-:-:S13]  /*7da0*/  ISETP.NE.AND P1, PT, R4, RZ, PT ;  /* 0x000000ff0400720c */ /* 0x000fda0003f25270 */
[----:B0-----:R-:W-:Y:S05]  /*7db0*/  @!P1 BRA `(.L_x_110) ;  /* 0x0000000000289947 */ /* 0x001fea0003800000 */
[--C-:B------:R-:W-:Y:S02]  /*7dc0*/  SHF.R.U64 R6, R6, 0x1, R7.reuse ;  /* 0x0000000106067819 */ /* 0x100fe40000001207 */
[C---:B------:R-:W-:Y:S02]  /*7dd0*/  LOP3.LUT R10, R4.reuse, 0x3f, RZ, 0xc0, !PT ;  /* 0x0000003f040a7812 */ /* 0x040fe400078ec0ff */
[----:B------:R-:W-:Y:S02]  /*7de0*/  SHF.R.U32.HI R3, RZ, 0x1, R7 ;  /* 0x00000001ff037819 */ /* 0x000fe40000011607 */
[----:B------:R-:W-:Y:S02]  /*7df0*/  LOP3.LUT R2, R4, 0x3f, RZ, 0xc, !PT ;  /* 0x0000003f04027812 */ /* 0x000fe400078e0cff */
[----:B------:R-:W-:Y:S02]  /*7e00*/  SHF.L.U64.HI R0, R9, R10, R0 ;  /* 0x0000000a09007219 */ /* 0x000fe40000010200 */
[----:B------:R-:W-:-:S02]  /*7e10*/  SHF.R.U64 R6, R6, R2, R3 ;  /* 0x0000000206067219 */ /* 0x000fc40000001203 */
[----:B------:R-:W-:Y:S02]  /*7e20*/  SHF.L.U32 R9, R9, R10, RZ ;  /* 0x0000000a09097219 */ /* 0x000fe400000006ff */
[----:B------:R-:W-:Y:S02]  /*7e30*/  SHF.R.U32.HI R3, RZ, R2, R3 ;  /* 0x00000002ff037219 */ /* 0x000fe40000011603 */
[----:B------:R-:W-:Y:S02]  /*7e40*/  LOP3.LUT R9, R9, R6, RZ, 0xfc, !PT ;  /* 0x0000000609097212 */ /* 0x000fe400078efcff */
[----:B------:R-:W-:-:S07]  /*7e50*/  LOP3.LUT R0, R0, R3, RZ, 0xfc, !PT ;  /* 0x0000000300007212 */ /* 0x000fce00078efcff */
.L_x_110:
[----:B------:R-:W-:Y:S05]  /*7e60*/  BSYNC.RECONVERGENT B1 ;  /* 0x0000000000017941 */ /* 0x000fea0003800200 */
.L_x_109:
[----:B------:R-:W-:Y:S01]  /*7e70*/  IMAD.WIDE.U32 R2, R9, 0x2168c235, RZ ;  /* 0x2168c23509027825 */ /* 0x000fe200078e00ff */
[----:B------:R-:W-:-:S03]  /*7e80*/  SHF.R.U32.HI R5, RZ, 0x1e, R5 ;  /* 0x0000001eff057819 */ /* 0x000fc60000011605 */
[----:B------:R-:W-:Y:S01]  /*7e90*/  IMAD.MOV.U32 R6, RZ, RZ, R3 ;  /* 0x000000ffff067224 */ /* 0x000fe200078e0003 */
[----:B------:R-:W-:Y:S01]  /*7ea0*/  IADD3 RZ, P1, PT, R2, R2, RZ ;  /* 0x0000000202ff7210 */ /* 0x000fe20007f3e0ff */
[----:B------:R-:W-:Y:S01]  /*7eb0*/  IMAD.MOV.U32 R7, RZ, RZ, RZ ;  /* 0x000000ffff077224 */ /* 0x000fe200078e00ff */
[----:B------:R-:W-:Y:S01]  /*7ec0*/  LEA.HI R8, R8, R5, RZ, 0x1 ;  /* 0x0000000508087211 */ /* 0x000fe200078f08ff */
[----:B------:R-:W-:-:S04]  /*7ed0*/  IMAD.HI.U32 R3, R0, -0x36f0255e, RZ ;  /* 0xc90fdaa200037827 */ /* 0x000fc800078e00ff */
[----:B------:R-:W-:-:S04]  /*7ee0*/  IMAD.WIDE.U32 R6, R9, -0x36f0255e, R6 ;  /* 0xc90fdaa209067825 */ /* 0x000fc800078e0006 */
[C---:B------:R-:W-:Y:S02]  /*7ef0*/  IMAD R9, R0.reuse, -0x36f0255e, RZ ;  /* 0xc90fdaa200097824 */ /* 0x040fe400078e02ff */
[----:B------:R-:W-:-:S04]  /*7f00*/  IMAD.WIDE.U32 R6, P2, R0, 0x2168c235, R6 ;  /* 0x2168c23500067825 */ /* 0x000fc80007840006 */
[----:B------:R-:W-:Y:S01]  /*7f10*/  IMAD.X R3, RZ, RZ, R3, P2 ;  /* 0x000000ffff037224 */ /* 0x000fe200010e0603 */
[----:B------:R-:W-:Y:S02]  /*7f20*/  IADD3 R0, P2, PT, R9, R7, RZ ;  /* 0x0000000709007210 */ /* 0x000fe40007f5e0ff */
[----:B------:R-:W-:Y:S02]  /*7f30*/  IADD3.X RZ, P1, PT, R6, R6, RZ, P1, !PT ;  /* 0x0000000606ff7210 */ /* 0x000fe40000f3e4ff */
[C---:B------:R-:W-:Y:S01]  /*7f40*/  ISETP.GT.U32.AND P3, PT, R0.reuse, RZ, PT ;  /* 0x000000ff0000720c */ /* 0x040fe20003f64070 */
[----:B------:R-:W-:Y:S01]  /*7f50*/  IMAD.X R3, RZ, RZ, R3, P2 ;  /* 0x000000ffff037224 */ /* 0x000fe200010e0603 */
[----:B------:R-:W-:-:S04]  /*7f60*/  IADD3.X R7, P2, PT, R0, R0, RZ, P1, !PT ;  /* 0x0000000000077210 */ /* 0x000fc80000f5e4ff */
[C---:B------:R-:W-:Y:S01]  /*7f70*/  ISETP.GT.AND.EX P1, PT, R3.reuse, RZ, PT, P3 ;  /* 0x000000ff0300720c */ /* 0x040fe20003f24330 */
[----:B------:R-:W-:-:S03]  /*7f80*/  IMAD.X R2, R3, 0x1, R3, P2 ;  /* 0x0000000103027824 */ /* 0x000fc600010e0603 */
[----:B------:R-:W-:Y:S02]  /*7f90*/  SEL R0, R7, R0, P1 ;  /* 0x0000000007007207 */ /* 0x000fe40000800000 */
[----:B------:R-:W-:Y:S02]  /*7fa0*/  SEL R3, R2, R3, P1 ;  /* 0x0000000302037207 */ /* 0x000fe40000800000 */
[----:B------:R-:W-:Y:S02]  /*7fb0*/  IADD3 R0, P2, PT, R0, 0x1, RZ ;  /* 0x0000000100007810 */ /* 0x000fe40007f5e0ff */
[----:B------:R-:W-:Y:S02]  /*7fc0*/  SEL R7, RZ, 0xffffffff, !P1 ;  /* 0xffffffffff077807 */ /* 0x000fe40004800000 */
[----:B------:R-:W-:Y:S01]  /*7fd0*/  LOP3.LUT P1, R21, R21, 0x80000000, RZ, 0xc0, !PT ;  /* 0x8000000015157812 */ /* 0x000fe2000782c0ff */
[----:B------:R-:W-:Y:S02]  /*7fe0*/  IMAD.X R3, RZ, RZ, R3, P2 ;  /* 0x000000ffff037224 */ /* 0x000fe400010e0603 */
[----:B------:R-:W-:Y:S01]  /*7ff0*/  IMAD.IADD R2, R7, 0x1, -R4 ;  /* 0x0000000107027824 */ /* 0x000fe200078e0a04 */
[----:B------:R-:W-:-:S02]  /*8000*/  @!P0 LOP3.LUT R21, R21, 0x80000000, RZ, 0x3c, !PT ;  /* 0x8000000015158812 */ /* 0x000fc400078e3cff */
[----:B------:R-:W-:-:S04]  /*8010*/  SHF.R.U64 R0, R0, 0xa, R3 ;  /* 0x0000000a00007819 */ /* 0x000fc80000001203 */
[----:B------:R-:W-:-:S03]  /*8020*/  IADD3 R0, P2, PT, R0, 0x1, RZ ;  /* 0x0000000100007810 */ /* 0x000fc60007f5e0ff */
[----:B------:R-:W-:Y:S01]  /*8030*/  @P1 IMAD.MOV R8, RZ, RZ, -R8 ;  /* 0x000000ffff081224 */ /* 0x000fe200078e0a08 */
[----:B------:R-:W-:-:S04]  /*8040*/  LEA.HI.X R3, R3, RZ, RZ, 0x16, P2 ;  /* 0x000000ff03037211 */ /* 0x000fc800010fb4ff */
[--C-:B------:R-:W-:Y:S01]  /*8050*/  SHF.R.U64 R4, R0, 0x1, R3.reuse ;  /* 0x0000000100047819 */ /* 0x100fe20000001203 */
[----:B------:R-:W-:Y:S01]  /*8060*/  IMAD.SHL.U32 R0, R2, 0x100000, RZ ;  /* 0x0010000002007824 */ /* 0x000fe200078e00ff */
[----:B------:R-:W-:Y:S02]  /*8070*/  SHF.R.U32.HI R3, RZ, 0x1, R3 ;  /* 0x00000001ff037819 */ /* 0x000fe40000011603 */
[----:B------:R-:W-:-:S04]  /*8080*/  IADD3 R4, P2, P3, RZ, RZ, R4 ;  /* 0x000000ffff047210 */ /* 0x000fc80007b5e004 */
[----:B------:R-:W-:-:S04]  /*8090*/  IADD3.X R0, PT, PT, R0, 0x3fe00000, R3, P2, P3 ;  /* 0x3fe0000000007810 */ /* 0x000fc800017e6403 */
[----:B------:R-:W-:-:S07]  /*80a0*/  LOP3.LUT R21, R0, R21, RZ, 0xfc, !PT ;  /* 0x0000001500157212 */ /* 0x000fce00078efcff */
.L_x_104:
[----:B------:R-:W-:Y:S02]  /*80b0*/  IMAD.MOV.U32 R13, RZ, RZ, 0x0 ;  /* 0x00000000ff0d7424 */ /* 0x000fe400078e00ff */
[----:B------:R-:W-:Y:S02]  /*80c0*/  IMAD.MOV.U32 R0, RZ, RZ, R8 ;  /* 0x000000ffff007224 */ /* 0x000fe400078e0008 */
[----:B------:R-:W-:Y:S01]  /*80d0*/  IMAD.MOV.U32 R5, RZ, RZ, R21 ;  /* 0x000000ffff057224 */ /* 0x000fe200078e0015 */
[----:B------:R-:W-:Y:S06]  /*80e0*/  RET.REL.NODEC R12 `(_Z18burningship_kernelPhiidddii) ;  /* 0xffffff7c0cc47950 */ /* 0x000fec0003c3ffff */
.L_x_111:
[----:B------:R-:W-:-:S00]  /*80f0*/  BRA `(.L_x_111) ;  /* 0xfffffffc00fc7947 */ /* 0x000fc0000383ffff */
[----:B------:R-:W-:-:S00]  /*8100*/  NOP ;  /* 0x0000000000007918 */ /* 0x000fc00000000000 */
[----:B------:R-:W-:-:S00]  /*8110*/  NOP ;  /* 0x0000000000007918 */ /* 0x000fc00000000000 */
[----:B------:R-:W-:-:S00]  /*8120*/  NOP ;  /* 0x0000000000007918 */ /* 0x000fc00000000000 */
[----:B------:R-:W-:-:S00]  /*8130*/  NOP ;  /* 0x0000000000007918 */ /* 0x000fc00000000000 */
[----:B------:R-:W-:-:S00]  /*8140*/  NOP ;  /* 0x0000000000007918 */ /* 0x000fc00000000000 */
[----:B------:R-:W-:-:S00]  /*8150*/  NOP ;  /* 0x0000000000007918 */ /* 0x000fc00000000000 */
[----:B------:R-:W-:-:S00]  /*8160*/  NOP ;  /* 0x0000000000007918 */ /* 0x000fc00000000000 */
[----:B------:R-:W-:-:S00]  /*8170*/  NOP ;  /* 0x0000000000007918 */ /* 0x000fc00000000000 */
.L_x_128:


//--------------------- .nv.global.init           --------------------------
	.section	.nv.global.init,"aw",@progbits
	.align	16
.nv.global.init:
	.type		__cudart_sin_cos_coeffs,@object
	.size		__cudart_sin_cos_coeffs,(__cudart_i2opi_d - __cudart_sin_cos_coeffs)
__cudart_sin_cos_coeffs:
        /*0000*/ 	.byte	0x46, 0xd2, 0xb0, 0x2c, 0xf1, 0xe5, 0x5a, 0xbe, 0x92, 0xe3, 0xac, 0x69, 0xe3, 0x1d, 0xc7, 0x3e
        /*0010*/ 	.byte	0xa1, 0x62, 0xdb, 0x19, 0xa0, 0x01, 0x2a, 0xbf, 0x18, 0x08, 0x11, 0x11, 0x11, 0x11, 0x81, 0x3f
        /*0020*/ 	.byte	0x54, 0x55, 0x55, 0x55, 0x55, 0x55, 0xc5, 0xbf, 0x00, 0x00, 0x00, 0x00, 0x00, 0x00, 0x00, 0x00
        /*0030*/ 	.byte	0x00, 0x00, 0x00, 0x00, 0x00, 0x00, 0x00, 0x00, 0x64, 0x81, 0xfd, 0x20, 0x83, 0xff, 0xa8, 0xbd
        /*0040*/ 	.byte	0x28, 0x85, 0xef, 0xc1, 0xa7, 0xee, 0x21, 0x3e, 0xd9, 0xe6, 0x06, 0x8e, 0x4f, 0x7e, 0x92, 0xbe
        /*0050*/ 	.byte	0xe9, 0xbc, 0xdd, 0x19, 0xa0, 0x01, 0xfa, 0x3e, 0x47, 0x5d, 0xc1, 0x16, 0x6c, 0xc1, 0x56, 0xbf
        /*0060*/ 	.byte	0x51, 0x55, 0x55, 0x55, 0x55, 0x55, 0xa5, 0x3f, 0x00, 0x00, 0x00, 0x00, 0x00, 0x00, 0xe0, 0xbf
        /*0070*/ 	.byte	0x00, 0x00, 0x00, 0x00, 0x00, 0x00, 0xf0, 0x3f, 0x00, 0x00, 0x00, 0x00, 0x00, 0x00, 0x00, 0x00
	.type		__cudart_i2opi_d,@object
	.size		__cudart_i2opi_d,(.L_0 - __cudart_i2opi_d)
__cudart_i2opi_d:
        /* <DEDUP_REMOVED lines=9> */
.L_0:


//--------------------- .nv.shared.reserved.0     --------------------------
	.section	.nv.shared.reserved.0,"aw",@nobits
	.weak		__nv_reservedSMEM_offset_0_alias
	.size		__nv_reservedSMEM_offset_0_alias, 0, 64
	.other		__nv_reservedSMEM_offset_0_alias,@"STO_CUDA_RESERVED_SHARED STV_DEFAULT"
__nv_reservedSMEM_offset_0_alias:
	.zero		0
	.zero		64


//--------------------- .nv.constant0._Z18burningship_kernelPhiidddii --------------------------
	.section	.nv.constant0._Z18burningship_kernelPhiidddii,"a",@progbits
	.sectionflags	@""
	.align	4
.nv.constant0._Z18burningship_kernelPhiidddii:
	.zero		944


//--------------------- SYMBOLS --------------------------

	.type		.nv.reservedSmem.offset0,@object
	.size		.nv.reservedSmem.offset0,0x4
